//
// Generated by NVIDIA NVVM Compiler
//
// Compiler Build ID: CL-36424714
// Cuda compilation tools, release 13.0, V13.0.88
// Based on NVVM 20.0.0
//

.version 9.0
.target sm_100
.address_size 64

	// .globl	_Z8piKernelPiiiP17curandStateXORWOW
.global .align 4 .b8 precalc_xorwow_matrix[102400];
.global .align 4 .b8 precalc_xorwow_offset_matrix[102400];
.global .align 4 .b8 mrg32k3aM1[2304];
.global .align 4 .b8 mrg32k3aM2[2304];
.global .align 4 .b8 mrg32k3aM1SubSeq[2016];
.global .align 4 .b8 mrg32k3aM2SubSeq[2016];
.global .align 4 .b8 mrg32k3aM1Seq[2304];
.global .align 4 .b8 mrg32k3aM2Seq[2304];
.const .align 8 .b8 __cr_lgamma_table[72];

.visible .entry _Z8piKernelPiiiP17curandStateXORWOW(
	.param .u64 .ptr .align 1 _Z8piKernelPiiiP17curandStateXORWOW_param_0,
	.param .u32 _Z8piKernelPiiiP17curandStateXORWOW_param_1,
	.param .u32 _Z8piKernelPiiiP17curandStateXORWOW_param_2,
	.param .u64 .ptr .align 1 _Z8piKernelPiiiP17curandStateXORWOW_param_3
)
{
	.reg .pred 	%p<36>;
	.reg .b32 	%r<620>;
	.reg .b32 	%f<36>;
	.reg .b64 	%rd<29>;

	ld.param.u64 	%rd15, [_Z8piKernelPiiiP17curandStateXORWOW_param_0];
	ld.param.u32 	%r253, [_Z8piKernelPiiiP17curandStateXORWOW_param_1];
	ld.param.u32 	%r254, [_Z8piKernelPiiiP17curandStateXORWOW_param_2];
	ld.param.u64 	%rd16, [_Z8piKernelPiiiP17curandStateXORWOW_param_3];
	mov.u32 	%r255, %ctaid.x;
	mov.u32 	%r256, %ntid.x;
	mov.u32 	%r257, %tid.x;
	mad.lo.s32 	%r1, %r255, %r256, %r257;
	setp.ge.s32 	%p1, %r1, %r254;
	@%p1 bra 	$L__BB0_52;
	cvta.to.global.u64 	%rd17, %rd16;
	cvt.s64.s32 	%rd26, %r1;
	mul.wide.s32 	%rd18, %r1, 48;
	add.s64 	%rd2, %rd17, %rd18;
	xor.b32  	%r258, %r1, -1429050551;
	mul.lo.s32 	%r2, %r258, 1099087573;
	setp.gt.s32 	%p2, %r1, -1;
	selp.b32 	%r3, -644748465, -1947113066, %p2;
	add.s32 	%r259, %r3, %r2;
	add.s32 	%r4, %r259, 6615241;
	add.s32 	%r500, %r2, 123456789;
	st.global.v2.u32 	[%rd2], {%r4, %r500};
	xor.b32  	%r499, %r2, 362436069;
	add.s32 	%r498, %r3, 521288629;
	st.global.v2.u32 	[%rd2+8], {%r499, %r498};
	xor.b32  	%r497, %r3, 88675123;
	add.s32 	%r496, %r2, 5783321;
	st.global.v2.u32 	[%rd2+16], {%r497, %r496};
	setp.eq.s32 	%p3, %r1, 0;
	@%p3 bra 	$L__BB0_43;
	mov.b32 	%r482, 0;
	mov.u64 	%rd20, precalc_xorwow_matrix;
$L__BB0_3:
	and.b64  	%rd4, %rd26, 3;
	setp.eq.s64 	%p4, %rd4, 0;
	@%p4 bra 	$L__BB0_42;
	mul.wide.u32 	%rd19, %r482, 3200;
	add.s64 	%rd5, %rd20, %rd19;
	cvt.u32.u64 	%r16, %rd4;
	mov.b32 	%r483, 0;
$L__BB0_5:
	mov.b32 	%r496, 0;
	mov.u32 	%r497, %r496;
	mov.u32 	%r498, %r496;
	mov.u32 	%r499, %r496;
	mov.u32 	%r500, %r496;
	mov.u32 	%r489, %r496;
$L__BB0_6:
	mul.wide.u32 	%rd21, %r489, 4;
	add.s64 	%rd22, %rd2, %rd21;
	ld.global.u32 	%r24, [%rd22+4];
	shl.b32 	%r25, %r489, 5;
	mov.b32 	%r495, 0;
$L__BB0_7:
	.pragma "nounroll";
	shr.u32 	%r264, %r24, %r495;
	and.b32  	%r265, %r264, 1;
	setp.eq.b32 	%p5, %r265, 1;
	not.pred 	%p6, %p5;
	add.s32 	%r266, %r25, %r495;
	mul.lo.s32 	%r267, %r266, 5;
	mul.wide.u32 	%rd23, %r267, 4;
	add.s64 	%rd6, %rd5, %rd23;
	@%p6 bra 	$L__BB0_9;
	ld.global.u32 	%r268, [%rd6];
	xor.b32  	%r500, %r500, %r268;
	ld.global.u32 	%r269, [%rd6+4];
	xor.b32  	%r499, %r499, %r269;
	ld.global.u32 	%r270, [%rd6+8];
	xor.b32  	%r498, %r498, %r270;
	ld.global.u32 	%r271, [%rd6+12];
	xor.b32  	%r497, %r497, %r271;
	ld.global.u32 	%r272, [%rd6+16];
	xor.b32  	%r496, %r496, %r272;
$L__BB0_9:
	and.b32  	%r274, %r264, 2;
	setp.eq.s32 	%p7, %r274, 0;
	@%p7 bra 	$L__BB0_11;
	ld.global.u32 	%r275, [%rd6+20];
	xor.b32  	%r500, %r500, %r275;
	ld.global.u32 	%r276, [%rd6+24];
	xor.b32  	%r499, %r499, %r276;
	ld.global.u32 	%r277, [%rd6+28];
	xor.b32  	%r498, %r498, %r277;
	ld.global.u32 	%r278, [%rd6+32];
	xor.b32  	%r497, %r497, %r278;
	ld.global.u32 	%r279, [%rd6+36];
	xor.b32  	%r496, %r496, %r279;
$L__BB0_11:
	and.b32  	%r281, %r264, 4;
	setp.eq.s32 	%p8, %r281, 0;
	@%p8 bra 	$L__BB0_13;
	ld.global.u32 	%r282, [%rd6+40];
	xor.b32  	%r500, %r500, %r282;
	ld.global.u32 	%r283, [%rd6+44];
	xor.b32  	%r499, %r499, %r283;
	ld.global.u32 	%r284, [%rd6+48];
	xor.b32  	%r498, %r498, %r284;
	ld.global.u32 	%r285, [%rd6+52];
	xor.b32  	%r497, %r497, %r285;
	ld.global.u32 	%r286, [%rd6+56];
	xor.b32  	%r496, %r496, %r286;
$L__BB0_13:
	and.b32  	%r288, %r264, 8;
	setp.eq.s32 	%p9, %r288, 0;
	@%p9 bra 	$L__BB0_15;
	ld.global.u32 	%r289, [%rd6+60];
	xor.b32  	%r500, %r500, %r289;
	ld.global.u32 	%r290, [%rd6+64];
	xor.b32  	%r499, %r499, %r290;
	ld.global.u32 	%r291, [%rd6+68];
	xor.b32  	%r498, %r498, %r291;
	ld.global.u32 	%r292, [%rd6+72];
	xor.b32  	%r497, %r497, %r292;
	ld.global.u32 	%r293, [%rd6+76];
	xor.b32  	%r496, %r496, %r293;
$L__BB0_15:
	and.b32  	%r295, %r264, 16;
	setp.eq.s32 	%p10, %r295, 0;
	@%p10 bra 	$L__BB0_17;
	ld.global.u32 	%r296, [%rd6+80];
	xor.b32  	%r500, %r500, %r296;
	ld.global.u32 	%r297, [%rd6+84];
	xor.b32  	%r499, %r499, %r297;
	ld.global.u32 	%r298, [%rd6+88];
	xor.b32  	%r498, %r498, %r298;
	ld.global.u32 	%r299, [%rd6+92];
	xor.b32  	%r497, %r497, %r299;
	ld.global.u32 	%r300, [%rd6+96];
	xor.b32  	%r496, %r496, %r300;
$L__BB0_17:
	and.b32  	%r302, %r264, 32;
	setp.eq.s32 	%p11, %r302, 0;
	@%p11 bra 	$L__BB0_19;
	ld.global.u32 	%r303, [%rd6+100];
	xor.b32  	%r500, %r500, %r303;
	ld.global.u32 	%r304, [%rd6+104];
	xor.b32  	%r499, %r499, %r304;
	ld.global.u32 	%r305, [%rd6+108];
	xor.b32  	%r498, %r498, %r305;
	ld.global.u32 	%r306, [%rd6+112];
	xor.b32  	%r497, %r497, %r306;
	ld.global.u32 	%r307, [%rd6+116];
	xor.b32  	%r496, %r496, %r307;
$L__BB0_19:
	and.b32  	%r309, %r264, 64;
	setp.eq.s32 	%p12, %r309, 0;
	@%p12 bra 	$L__BB0_21;
	ld.global.u32 	%r310, [%rd6+120];
	xor.b32  	%r500, %r500, %r310;
	ld.global.u32 	%r311, [%rd6+124];
	xor.b32  	%r499, %r499, %r311;
	ld.global.u32 	%r312, [%rd6+128];
	xor.b32  	%r498, %r498, %r312;
	ld.global.u32 	%r313, [%rd6+132];
	xor.b32  	%r497, %r497, %r313;
	ld.global.u32 	%r314, [%rd6+136];
	xor.b32  	%r496, %r496, %r314;
$L__BB0_21:
	and.b32  	%r316, %r264, 128;
	setp.eq.s32 	%p13, %r316, 0;
	@%p13 bra 	$L__BB0_23;
	ld.global.u32 	%r317, [%rd6+140];
	xor.b32  	%r500, %r500, %r317;
	ld.global.u32 	%r318, [%rd6+144];
	xor.b32  	%r499, %r499, %r318;
	ld.global.u32 	%r319, [%rd6+148];
	xor.b32  	%r498, %r498, %r319;
	ld.global.u32 	%r320, [%rd6+152];
	xor.b32  	%r497, %r497, %r320;
	ld.global.u32 	%r321, [%rd6+156];
	xor.b32  	%r496, %r496, %r321;
$L__BB0_23:
	and.b32  	%r323, %r264, 256;
	setp.eq.s32 	%p14, %r323, 0;
	@%p14 bra 	$L__BB0_25;
	ld.global.u32 	%r324, [%rd6+160];
	xor.b32  	%r500, %r500, %r324;
	ld.global.u32 	%r325, [%rd6+164];
	xor.b32  	%r499, %r499, %r325;
	ld.global.u32 	%r326, [%rd6+168];
	xor.b32  	%r498, %r498, %r326;
	ld.global.u32 	%r327, [%rd6+172];
	xor.b32  	%r497, %r497, %r327;
	ld.global.u32 	%r328, [%rd6+176];
	xor.b32  	%r496, %r496, %r328;
$L__BB0_25:
	and.b32  	%r330, %r264, 512;
	setp.eq.s32 	%p15, %r330, 0;
	@%p15 bra 	$L__BB0_27;
	ld.global.u32 	%r331, [%rd6+180];
	xor.b32  	%r500, %r500, %r331;
	ld.global.u32 	%r332, [%rd6+184];
	xor.b32  	%r499, %r499, %r332;
	ld.global.u32 	%r333, [%rd6+188];
	xor.b32  	%r498, %r498, %r333;
	ld.global.u32 	%r334, [%rd6+192];
	xor.b32  	%r497, %r497, %r334;
	ld.global.u32 	%r335, [%rd6+196];
	xor.b32  	%r496, %r496, %r335;
$L__BB0_27:
	and.b32  	%r337, %r264, 1024;
	setp.eq.s32 	%p16, %r337, 0;
	@%p16 bra 	$L__BB0_29;
	ld.global.u32 	%r338, [%rd6+200];
	xor.b32  	%r500, %r500, %r338;
	ld.global.u32 	%r339, [%rd6+204];
	xor.b32  	%r499, %r499, %r339;
	ld.global.u32 	%r340, [%rd6+208];
	xor.b32  	%r498, %r498, %r340;
	ld.global.u32 	%r341, [%rd6+212];
	xor.b32  	%r497, %r497, %r341;
	ld.global.u32 	%r342, [%rd6+216];
	xor.b32  	%r496, %r496, %r342;
$L__BB0_29:
	and.b32  	%r344, %r264, 2048;
	setp.eq.s32 	%p17, %r344, 0;
	@%p17 bra 	$L__BB0_31;
	ld.global.u32 	%r345, [%rd6+220];
	xor.b32  	%r500, %r500, %r345;
	ld.global.u32 	%r346, [%rd6+224];
	xor.b32  	%r499, %r499, %r346;
	ld.global.u32 	%r347, [%rd6+228];
	xor.b32  	%r498, %r498, %r347;
	ld.global.u32 	%r348, [%rd6+232];
	xor.b32  	%r497, %r497, %r348;
	ld.global.u32 	%r349, [%rd6+236];
	xor.b32  	%r496, %r496, %r349;
$L__BB0_31:
	and.b32  	%r351, %r264, 4096;
	setp.eq.s32 	%p18, %r351, 0;
	@%p18 bra 	$L__BB0_33;
	ld.global.u32 	%r352, [%rd6+240];
	xor.b32  	%r500, %r500, %r352;
	ld.global.u32 	%r353, [%rd6+244];
	xor.b32  	%r499, %r499, %r353;
	ld.global.u32 	%r354, [%rd6+248];
	xor.b32  	%r498, %r498, %r354;
	ld.global.u32 	%r355, [%rd6+252];
	xor.b32  	%r497, %r497, %r355;
	ld.global.u32 	%r356, [%rd6+256];
	xor.b32  	%r496, %r496, %r356;
$L__BB0_33:
	and.b32  	%r358, %r264, 8192;
	setp.eq.s32 	%p19, %r358, 0;
	@%p19 bra 	$L__BB0_35;
	ld.global.u32 	%r359, [%rd6+260];
	xor.b32  	%r500, %r500, %r359;
	ld.global.u32 	%r360, [%rd6+264];
	xor.b32  	%r499, %r499, %r360;
	ld.global.u32 	%r361, [%rd6+268];
	xor.b32  	%r498, %r498, %r361;
	ld.global.u32 	%r362, [%rd6+272];
	xor.b32  	%r497, %r497, %r362;
	ld.global.u32 	%r363, [%rd6+276];
	xor.b32  	%r496, %r496, %r363;
$L__BB0_35:
	and.b32  	%r365, %r264, 16384;
	setp.eq.s32 	%p20, %r365, 0;
	@%p20 bra 	$L__BB0_37;
	ld.global.u32 	%r366, [%rd6+280];
	xor.b32  	%r500, %r500, %r366;
	ld.global.u32 	%r367, [%rd6+284];
	xor.b32  	%r499, %r499, %r367;
	ld.global.u32 	%r368, [%rd6+288];
	xor.b32  	%r498, %r498, %r368;
	ld.global.u32 	%r369, [%rd6+292];
	xor.b32  	%r497, %r497, %r369;
	ld.global.u32 	%r370, [%rd6+296];
	xor.b32  	%r496, %r496, %r370;
$L__BB0_37:
	and.b32  	%r372, %r264, 32768;
	setp.eq.s32 	%p21, %r372, 0;
	@%p21 bra 	$L__BB0_39;
	ld.global.u32 	%r373, [%rd6+300];
	xor.b32  	%r500, %r500, %r373;
	ld.global.u32 	%r374, [%rd6+304];
	xor.b32  	%r499, %r499, %r374;
	ld.global.u32 	%r375, [%rd6+308];
	xor.b32  	%r498, %r498, %r375;
	ld.global.u32 	%r376, [%rd6+312];
	xor.b32  	%r497, %r497, %r376;
	ld.global.u32 	%r377, [%rd6+316];
	xor.b32  	%r496, %r496, %r377;
$L__BB0_39:
	add.s32 	%r495, %r495, 16;
	setp.ne.s32 	%p22, %r495, 32;
	@%p22 bra 	$L__BB0_7;
	mad.lo.s32 	%r378, %r489, -31, %r25;
	add.s32 	%r489, %r378, 1;
	setp.ne.s32 	%p23, %r489, 5;
	@%p23 bra 	$L__BB0_6;
	st.global.u32 	[%rd2+4], %r500;
	st.global.u32 	[%rd2+8], %r499;
	st.global.u32 	[%rd2+12], %r498;
	st.global.u32 	[%rd2+16], %r497;
	st.global.u32 	[%rd2+20], %r496;
	add.s32 	%r483, %r483, 1;
	setp.lt.u32 	%p24, %r483, %r16;
	@%p24 bra 	$L__BB0_5;
$L__BB0_42:
	shr.u64 	%rd7, %rd26, 2;
	add.s32 	%r482, %r482, 1;
	setp.gt.u64 	%p25, %rd26, 3;
	mov.u64 	%rd26, %rd7;
	@%p25 bra 	$L__BB0_3;
$L__BB0_43:
	mov.b32 	%r618, 0;
	st.global.v2.u32 	[%rd2+24], {%r618, %r618};
	st.global.u32 	[%rd2+32], %r618;
	mov.b64 	%rd24, 0;
	st.global.u64 	[%rd2+40], %rd24;
	cvt.s64.s32 	%rd8, %r253;
	setp.eq.s32 	%p26, %r253, 0;
	@%p26 bra 	$L__BB0_51;
	setp.lt.u32 	%p27, %r253, 4;
	mov.b32 	%r618, 0;
	mov.u32 	%r599, %r4;
	@%p27 bra 	$L__BB0_47;
	and.b64  	%rd27, %rd8, -4;
	add.s32 	%r586, %r259, 9514737;
	mov.b32 	%r618, 0;
$L__BB0_46:
	mov.u32 	%r599, %r586;
	shr.u32 	%r384, %r500, 2;
	xor.b32  	%r385, %r384, %r500;
	shl.b32 	%r386, %r496, 4;
	shl.b32 	%r387, %r385, 1;
	xor.b32  	%r388, %r387, %r386;
	xor.b32  	%r389, %r388, %r385;
	xor.b32  	%r390, %r389, %r496;
	add.s32 	%r391, %r599, -2899496;
	add.s32 	%r392, %r391, %r390;
	add.s32 	%r393, %r392, 362437;
	cvt.rn.f32.u32 	%f1, %r393;
	fma.rn.f32 	%f2, %f1, 0f2F800000, 0f2F000000;
	shr.u32 	%r394, %r499, 2;
	xor.b32  	%r395, %r394, %r499;
	shl.b32 	%r396, %r390, 4;
	shl.b32 	%r397, %r395, 1;
	xor.b32  	%r398, %r397, %r396;
	xor.b32  	%r399, %r398, %r395;
	xor.b32  	%r400, %r399, %r390;
	add.s32 	%r401, %r391, %r400;
	add.s32 	%r402, %r401, 724874;
	cvt.rn.f32.u32 	%f3, %r402;
	fma.rn.f32 	%f4, %f3, 0f2F800000, 0f2F000000;
	mul.f32 	%f5, %f4, %f4;
	fma.rn.f32 	%f6, %f2, %f2, %f5;
	sqrt.rn.f32 	%f7, %f6;
	setp.le.f32 	%p28, %f7, 0f3F800000;
	selp.u32 	%r403, 1, 0, %p28;
	add.s32 	%r404, %r618, %r403;
	shr.u32 	%r405, %r498, 2;
	xor.b32  	%r406, %r405, %r498;
	shl.b32 	%r407, %r400, 4;
	shl.b32 	%r408, %r406, 1;
	xor.b32  	%r409, %r408, %r407;
	xor.b32  	%r410, %r409, %r406;
	xor.b32  	%r411, %r410, %r400;
	add.s32 	%r412, %r391, %r411;
	add.s32 	%r413, %r412, 1087311;
	cvt.rn.f32.u32 	%f8, %r413;
	fma.rn.f32 	%f9, %f8, 0f2F800000, 0f2F000000;
	shr.u32 	%r414, %r497, 2;
	xor.b32  	%r415, %r414, %r497;
	shl.b32 	%r416, %r411, 4;
	shl.b32 	%r417, %r415, 1;
	xor.b32  	%r418, %r417, %r416;
	xor.b32  	%r419, %r418, %r415;
	xor.b32  	%r500, %r419, %r411;
	add.s32 	%r420, %r391, %r500;
	add.s32 	%r421, %r420, 1449748;
	cvt.rn.f32.u32 	%f10, %r421;
	fma.rn.f32 	%f11, %f10, 0f2F800000, 0f2F000000;
	mul.f32 	%f12, %f11, %f11;
	fma.rn.f32 	%f13, %f9, %f9, %f12;
	sqrt.rn.f32 	%f14, %f13;
	setp.le.f32 	%p29, %f14, 0f3F800000;
	selp.u32 	%r422, 1, 0, %p29;
	add.s32 	%r423, %r404, %r422;
	shr.u32 	%r424, %r496, 2;
	xor.b32  	%r425, %r424, %r496;
	shl.b32 	%r426, %r500, 4;
	shl.b32 	%r427, %r425, 1;
	xor.b32  	%r428, %r427, %r426;
	xor.b32  	%r429, %r428, %r425;
	xor.b32  	%r499, %r429, %r500;
	add.s32 	%r430, %r391, %r499;
	add.s32 	%r431, %r430, 1812185;
	cvt.rn.f32.u32 	%f15, %r431;
	fma.rn.f32 	%f16, %f15, 0f2F800000, 0f2F000000;
	shr.u32 	%r432, %r390, 2;
	xor.b32  	%r433, %r432, %r390;
	shl.b32 	%r434, %r499, 4;
	shl.b32 	%r435, %r433, 1;
	xor.b32  	%r436, %r435, %r434;
	xor.b32  	%r437, %r436, %r433;
	xor.b32  	%r498, %r437, %r499;
	add.s32 	%r438, %r391, %r498;
	add.s32 	%r439, %r438, 2174622;
	cvt.rn.f32.u32 	%f17, %r439;
	fma.rn.f32 	%f18, %f17, 0f2F800000, 0f2F000000;
	mul.f32 	%f19, %f18, %f18;
	fma.rn.f32 	%f20, %f16, %f16, %f19;
	sqrt.rn.f32 	%f21, %f20;
	setp.le.f32 	%p30, %f21, 0f3F800000;
	selp.u32 	%r440, 1, 0, %p30;
	add.s32 	%r441, %r423, %r440;
	shr.u32 	%r442, %r400, 2;
	xor.b32  	%r443, %r442, %r400;
	shl.b32 	%r444, %r498, 4;
	shl.b32 	%r445, %r443, 1;
	xor.b32  	%r446, %r445, %r444;
	xor.b32  	%r447, %r446, %r443;
	xor.b32  	%r497, %r447, %r498;
	add.s32 	%r448, %r391, %r497;
	add.s32 	%r449, %r448, 2537059;
	cvt.rn.f32.u32 	%f22, %r449;
	fma.rn.f32 	%f23, %f22, 0f2F800000, 0f2F000000;
	shr.u32 	%r450, %r411, 2;
	xor.b32  	%r451, %r450, %r411;
	shl.b32 	%r452, %r497, 4;
	shl.b32 	%r453, %r451, 1;
	xor.b32  	%r454, %r453, %r452;
	xor.b32  	%r455, %r454, %r451;
	xor.b32  	%r496, %r455, %r497;
	add.s32 	%r456, %r496, %r599;
	cvt.rn.f32.u32 	%f24, %r456;
	fma.rn.f32 	%f25, %f24, 0f2F800000, 0f2F000000;
	mul.f32 	%f26, %f25, %f25;
	fma.rn.f32 	%f27, %f23, %f23, %f26;
	sqrt.rn.f32 	%f28, %f27;
	setp.le.f32 	%p31, %f28, 0f3F800000;
	selp.u32 	%r457, 1, 0, %p31;
	add.s32 	%r618, %r441, %r457;
	add.s32 	%r586, %r599, 2899496;
	add.s64 	%rd27, %rd27, -4;
	setp.ne.s64 	%p32, %rd27, 0;
	@%p32 bra 	$L__BB0_46;
$L__BB0_47:
	and.b32  	%r458, %r253, 3;
	setp.eq.s32 	%p33, %r458, 0;
	@%p33 bra 	$L__BB0_50;
	add.s32 	%r606, %r599, 724874;
	and.b64  	%rd28, %rd8, 3;
	mov.u32 	%r610, %r499;
	mov.u32 	%r611, %r500;
$L__BB0_49:
	.pragma "nounroll";
	mov.u32 	%r500, %r498;
	mov.u32 	%r499, %r497;
	mov.u32 	%r498, %r496;
	shr.u32 	%r459, %r611, 2;
	xor.b32  	%r460, %r459, %r611;
	shl.b32 	%r461, %r498, 4;
	shl.b32 	%r462, %r460, 1;
	xor.b32  	%r463, %r462, %r461;
	xor.b32  	%r464, %r463, %r460;
	xor.b32  	%r497, %r464, %r498;
	add.s32 	%r465, %r606, %r497;
	add.s32 	%r466, %r465, -362437;
	cvt.rn.f32.u32 	%f29, %r466;
	fma.rn.f32 	%f30, %f29, 0f2F800000, 0f2F000000;
	shr.u32 	%r467, %r610, 2;
	xor.b32  	%r468, %r467, %r610;
	shl.b32 	%r469, %r497, 4;
	shl.b32 	%r470, %r468, 1;
	xor.b32  	%r471, %r470, %r469;
	xor.b32  	%r472, %r471, %r468;
	xor.b32  	%r496, %r472, %r497;
	add.s32 	%r473, %r606, %r496;
	cvt.rn.f32.u32 	%f31, %r473;
	fma.rn.f32 	%f32, %f31, 0f2F800000, 0f2F000000;
	mul.f32 	%f33, %f32, %f32;
	fma.rn.f32 	%f34, %f30, %f30, %f33;
	sqrt.rn.f32 	%f35, %f34;
	setp.le.f32 	%p34, %f35, 0f3F800000;
	selp.u32 	%r474, 1, 0, %p34;
	add.s32 	%r618, %r618, %r474;
	add.s32 	%r606, %r606, 724874;
	add.s64 	%rd28, %rd28, -1;
	setp.ne.s64 	%p35, %rd28, 0;
	mov.u32 	%r610, %r499;
	mov.u32 	%r611, %r500;
	@%p35 bra 	$L__BB0_49;
$L__BB0_50:
	st.global.v2.u32 	[%rd2+8], {%r499, %r498};
	st.global.v2.u32 	[%rd2+16], {%r497, %r496};
	mad.lo.s32 	%r475, %r253, 724874, %r4;
	st.global.v2.u32 	[%rd2], {%r475, %r500};
$L__BB0_51:
	cvta.to.global.u64 	%rd25, %rd15;
	atom.global.add.u32 	%r476, [%rd25], %r618;
$L__BB0_52:
	ret;

}


// ===== COMPILED SASS (sm_100) =====

	.target	sm_100

	.elftype	@"ET_EXEC"


//--------------------- .note.nv.tkinfo           --------------------------
	.section	.note.nv.tkinfo,"",@"SHT_NOTE"
	.sectionflags	@"SHF_NOTE_NV_TKINFO"
	.tkinfo
        /*0018*/ 	.word	0x00000002
        /*0030*/ 	.string	""
        /*0030*/ 	.string	"ptxas"
        /*0030*/ 	.string	"Cuda compilation tools, release 13.0, V13.0.88"
        /*0030*/ 	.string	"Build cuda_13.0.r13.0/compiler.36424714_0"
        /*0030*/ 	.string	"-arch sm_100 -m 64 "



//--------------------- .note.nv.cuinfo           --------------------------
	.section	.note.nv.cuinfo,"",@"SHT_NOTE"
	.sectionflags	@"SHF_NOTE_NV_CUINFO"
        /*0018*/ 	.short	0x0002
        /*001a*/ 	.short	0x0064
        /*001c*/ 	.short	0x0082
	.zero		2


//--------------------- .nv.info                  --------------------------
	.section	.nv.info,"",@"SHT_CUDA_INFO"
	.align	4


	//----- nvinfo : EIATTR_REGCOUNT
	.align		4
        /*0000*/ 	.byte	0x04, 0x2f
        /*0002*/ 	.short	(.L_10 - .L_9)
	.align		4
.L_9:
        /*0004*/ 	.word	index@(_Z8piKernelPiiiP17curandStateXORWOW)
        /*0008*/ 	.word	0x0000001f


	//----- nvinfo : EIATTR_FRAME_SIZE
	.align		4
.L_10:
        /*000c*/ 	.byte	0x04, 0x11
        /*000e*/ 	.short	(.L_12 - .L_11)
	.align		4
.L_11:
        /*0010*/ 	.word	index@($__internal_0_$__cuda_sm20_sqrt_rn_f32_slowpath)
        /*0014*/ 	.word	0x00000000


	//----- nvinfo : EIATTR_FRAME_SIZE
	.align		4
.L_12:
        /*0018*/ 	.byte	0x04, 0x11
        /*001a*/ 	.short	(.L_14 - .L_13)
	.align		4
.L_13:
        /*001c*/ 	.word	index@(_Z8piKernelPiiiP17curandStateXORWOW)
        /*0020*/ 	.word	0x00000000


	//----- nvinfo : EIATTR_MIN_STACK_SIZE
	.align		4
.L_14:
        /*0024*/ 	.byte	0x04, 0x12
        /*0026*/ 	.short	(.L_16 - .L_15)
	.align		4
.L_15:
        /*0028*/ 	.word	index@(_Z8piKernelPiiiP17curandStateXORWOW)
        /*002c*/ 	.word	0x00000000
.L_16:


//--------------------- .nv.compat                --------------------------
	.section	.nv.compat,"",@"SHT_CUDA_COMPAT_INFO"
	.align	4
        /*0000*/ 	.byte	0x02, 0x09, 0x00, 0x00, 0x02, 0x02, 0x01, 0x00, 0x02, 0x05, 0x05, 0x00, 0x03, 0x07, 0x01, 0x01
        /*0010*/ 	.byte	0x02, 0x03, 0x00, 0x00, 0x02, 0x06, 0x01, 0x00, 0x04, 0x0b, 0x08, 0x00, 0x01, 0x00, 0x00, 0x00
        /*0020*/ 	.byte	0x00, 0x00, 0x00, 0x00


//--------------------- .nv.info._Z8piKernelPiiiP17curandStateXORWOW --------------------------
	.section	.nv.info._Z8piKernelPiiiP17curandStateXORWOW,"",@"SHT_CUDA_INFO"
	.sectionflags	@""
	.align	4


	//----- nvinfo : EIATTR_CUDA_API_VERSION
	.align		4
        /*0000*/ 	.byte	0x04, 0x37
        /*0002*/ 	.short	(.L_18 - .L_17)
.L_17:
        /*0004*/ 	.word	0x00000082


	//----- nvinfo : EIATTR_KPARAM_INFO
	.align		4
.L_18:
        /*0008*/ 	.byte	0x04, 0x17
        /*000a*/ 	.short	(.L_20 - .L_19)
.L_19:
        /*000c*/ 	.word	0x00000000
        /*0010*/ 	.short	0x0003
        /*0012*/ 	.short	0x0010
        /*0014*/ 	.byte	0x00, 0xf5, 0x21, 0x00


	//----- nvinfo : EIATTR_KPARAM_INFO
	.align		4
.L_20:
        /*0018*/ 	.byte	0x04, 0x17
        /*001a*/ 	.short	(.L_22 - .L_21)
.L_21:
        /*001c*/ 	.word	0x00000000
        /*0020*/ 	.short	0x0002
        /*0022*/ 	.short	0x000c
        /*0024*/ 	.byte	0x00, 0xf0, 0x11, 0x00


	//----- nvinfo : EIATTR_KPARAM_INFO
	.align		4
.L_22:
        /*0028*/ 	.byte	0x04, 0x17
        /*002a*/ 	.short	(.L_24 - .L_23)
.L_23:
        /*002c*/ 	.word	0x00000000
        /*0030*/ 	.short	0x0001
        /*0032*/ 	.short	0x0008
        /*0034*/ 	.byte	0x00, 0xf0, 0x11, 0x00


	//----- nvinfo : EIATTR_KPARAM_INFO
	.align		4
.L_24:
        /*0038*/ 	.byte	0x04, 0x17
        /*003a*/ 	.short	(.L_26 - .L_25)
.L_25:
        /*003c*/ 	.word	0x00000000
        /*0040*/ 	.short	0x0000
        /*0042*/ 	.short	0x0000
        /*0044*/ 	.byte	0x00, 0xf5, 0x21, 0x00


	//----- nvinfo : EIATTR_SPARSE_MMA_MASK
	.align		4
.L_26:
        /*0048*/ 	.byte	0x03, 0x50
        /*004a*/ 	.short	0x0000


	//----- nvinfo : EIATTR_MAXREG_COUNT
	.align		4
        /*004c*/ 	.byte	0x03, 0x1b
        /*004e*/ 	.short	0x00ff


	//----- nvinfo : EIATTR_MERCURY_ISA_VERSION
	.align		4
        /*0050*/ 	.byte	0x03, 0x5f
        /*0052*/ 	.short	0x0101


	//----- nvinfo : EIATTR_INT_WARP_WIDE_INSTR_OFFSETS
	.align		4
        /*0054*/ 	.byte	0x04, 0x31
        /*0056*/ 	.short	(.L_28 - .L_27)


	//   ....[0]....
.L_27:
        /*0058*/ 	.word	0x00001de0


	//   ....[1]....
        /*005c*/ 	.word	0x00001e00


	//----- nvinfo : EIATTR_VRC_CTA_INIT_COUNT
	.align		4
.L_28:
        /*0060*/ 	.byte	0x02, 0x4a
	.zero		1
	.zero		1


	//----- nvinfo : EIATTR_EXIT_INSTR_OFFSETS
	.align		4
        /*0064*/ 	.byte	0x04, 0x1c
        /*0066*/ 	.short	(.L_30 - .L_29)


	//   ....[0]....
.L_29:
        /*0068*/ 	.word	0x00000070


	//   ....[1]....
        /*006c*/ 	.word	0x00001e50


	//----- nvinfo : EIATTR_CRS_STACK_SIZE
	.align		4
.L_30:
        /*0070*/ 	.byte	0x04, 0x1e
        /*0072*/ 	.short	(.L_32 - .L_31)
.L_31:
        /*0074*/ 	.word	0x00000000


	//----- nvinfo : EIATTR_CBANK_PARAM_SIZE
	.align		4
.L_32:
        /*0078*/ 	.byte	0x03, 0x19
        /*007a*/ 	.short	0x0018


	//----- nvinfo : EIATTR_PARAM_CBANK
	.align		4
        /*007c*/ 	.byte	0x04, 0x0a
        /*007e*/ 	.short	(.L_34 - .L_33)
	.align		4
.L_33:
        /*0080*/ 	.word	index@(.nv.constant0._Z8piKernelPiiiP17curandStateXORWOW)
        /*0084*/ 	.short	0x0380
        /*0086*/ 	.short	0x0018


	//----- nvinfo : EIATTR_SW_WAR
	.align		4
.L_34:
        /*0088*/ 	.byte	0x04, 0x36
        /*008a*/ 	.short	(.L_36 - .L_35)
.L_35:
        /*008c*/ 	.word	0x00000008
.L_36:


//--------------------- .nv.callgraph             --------------------------
	.section	.nv.callgraph,"",@"SHT_CUDA_CALLGRAPH"
	.align	4
	.sectionentsize	8
	.align		4
        /*0000*/ 	.word	0x00000000
	.align		4
        /*0004*/ 	.word	0xffffffff
	.align		4
        /*0008*/ 	.word	0x00000000
	.align		4
        /*000c*/ 	.word	0xfffffffe
	.align		4
        /*0010*/ 	.word	0x00000000
	.align		4
        /*0014*/ 	.word	0xfffffffd
	.align		4
        /*0018*/ 	.word	0x00000000
	.align		4
        /*001c*/ 	.word	0xfffffffc


//--------------------- .nv.constant4             --------------------------
	.section	.nv.constant4,"a",@progbits
	.align	8
	.align		8
.nv.constant4:
        /*0000*/ 	.dword	precalc_xorwow_matrix
	.align		8
        /*0008*/ 	.dword	precalc_xorwow_offset_matrix
	.align		8
        /*0010*/ 	.dword	mrg32k3aM1
	.align		8
        /*0018*/ 	.dword	mrg32k3aM2
	.align		8
        /*0020*/ 	.dword	mrg32k3aM1SubSeq
	.align		8
        /*0028*/ 	.dword	mrg32k3aM2SubSeq
	.align		8
        /*0030*/ 	.dword	mrg32k3aM1Seq
	.align		8
        /*0038*/ 	.dword	mrg32k3aM2Seq


//--------------------- .nv.constant3             --------------------------
	.section	.nv.constant3,"a",@progbits
	.align	8
.nv.constant3:
	.type		__cr_lgamma_table,@object
	.size		__cr_lgamma_table,(.L_8 - __cr_lgamma_table)
__cr_lgamma_table:
        /*0000*/ 	.byte	0x00, 0x00, 0x00, 0x00, 0x00, 0x00, 0x00, 0x00, 0x00, 0x00, 0x00, 0x00, 0x00, 0x00, 0x00, 0x00
        /*0010*/ 	.byte	0xef, 0x39, 0xfa, 0xfe, 0x42, 0x2e, 0xe6, 0x3f, 0x02, 0x20, 0x2a, 0xfa, 0x0b, 0xab, 0xfc, 0x3f
        /*0020*/ 	.byte	0xf9, 0x2c, 0x92, 0x7c, 0xa7, 0x6c, 0x09, 0x40, 0xc9, 0x79, 0x44, 0x3c, 0x64, 0x26, 0x13, 0x40
        /*0030*/ 	.byte	0xca, 0x01, 0xcf, 0x3a, 0x27, 0x51, 0x1a, 0x40, 0x30, 0xcc, 0x2d, 0xf3, 0xe1, 0x0c, 0x21, 0x40
        /*0040*/ 	.byte	0x0d, 0xb7, 0xfc, 0x82, 0x8e, 0x35, 0x25, 0x40
.L_8:


//--------------------- .text._Z8piKernelPiiiP17curandStateXORWOW --------------------------
	.section	.text._Z8piKernelPiiiP17curandStateXORWOW,"ax",@progbits
	.align	128
        .global         _Z8piKernelPiiiP17curandStateXORWOW
        .type           _Z8piKernelPiiiP17curandStateXORWOW,@function
        .size           _Z8piKernelPiiiP17curandStateXORWOW,(.L_x_32 - _Z8piKernelPiiiP17curandStateXORWOW)
        .other          _Z8piKernelPiiiP17curandStateXORWOW,@"STO_CUDA_ENTRY STV_DEFAULT"
_Z8piKernelPiiiP17curandStateXORWOW:
.text._Z8piKernelPiiiP17curandStateXORWOW:
[----:B------:R-:W-:Y:S01]  /*0000*/  LDC R1, c[0x0][0x37c] ;  /* 0x0000df00ff017b82 */ /* 0x000fe20000000800 */
[----:B------:R-:W0:Y:S07]  /*0010*/  S2R R0, SR_TID.X ;  /* 0x0000000000007919 */ /* 0x000e2e0000002100 */
[----:B------:R-:W0:Y:S01]  /*0020*/  S2UR UR4, SR_CTAID.X ;  /* 0x00000000000479c3 */ /* 0x000e220000002500 */
[----:B------:R-:W1:Y:S07]  /*0030*/  LDCU UR5, c[0x0][0x38c] ;  /* 0x00007180ff0577ac */ /* 0x000e6e0008000800 */
[----:B------:R-:W0:Y:S02]  /*0040*/  LDC R15, c[0x0][0x360] ;  /* 0x0000d800ff0f7b82 */ /* 0x000e240000000800 */
[----:B0-----:R-:W-:-:S05]  /*0050*/  IMAD R15, R15, UR4, R0 ;  /* 0x000000040f0f7c24 */ /* 0x001fca000f8e0200 */
[----:B-1----:R-:W-:-:S13]  /*0060*/  ISETP.GE.AND P0, PT, R15, UR5, PT ;  /* 0x000000050f007c0c */ /* 0x002fda000bf06270 */
[----:B------:R-:W-:Y:S05]  /*0070*/  @P0 EXIT ;  /* 0x000000000000094d */ /* 0x000fea0003800000 */
[----:B------:R-:W0:Y:S01]  /*0080*/  LDC.64 R8, c[0x0][0x390] ;  /* 0x0000e400ff087b82 */ /* 0x000e220000000a00 */
[----:B------:R-:W-:Y:S01]  /*0090*/  IMAD.MOV.U32 R4, RZ, RZ, -0x266e14b1 ;  /* 0xd991eb4fff047424 */ /* 0x000fe200078e00ff */
[----:B------:R-:W1:Y:S01]  /*00a0*/  LDCU.64 UR6, c[0x0][0x358] ;  /* 0x00006b00ff0677ac */ /* 0x000e620008000a00 */
[C---:B------:R-:W-:Y:S01]  /*00b0*/  LOP3.LUT R0, R15.reuse, 0xaad26b49, RZ, 0x3c, !PT ;  /* 0xaad26b490f007812 */ /* 0x040fe200078e3cff */
[----:B------:R-:W-:Y:S01]  /*00c0*/  BSSY.RECONVERGENT B0, `(.L_x_0) ;  /* 0x00000e0000007945 */ /* 0x000fe20003800200 */
[----:B------:R-:W-:-:S03]  /*00d0*/  ISETP.GT.AND P0, PT, R15, -0x1, PT ;  /* 0xffffffff0f00780c */ /* 0x000fc60003f04270 */
[----:B------:R-:W-:Y:S01]  /*00e0*/  IMAD R5, R0, 0x4182bed5, RZ ;  /* 0x4182bed500057824 */ /* 0x000fe200078e02ff */
[----:B------:R-:W-:Y:S02]  /*00f0*/  SEL R4, R4, 0x8bf16996, P0 ;  /* 0x8bf1699604047807 */ /* 0x000fe40000000000 */
[----:B------:R-:W-:Y:S01]  /*0100*/  ISETP.NE.AND P0, PT, R15, RZ, PT ;  /* 0x000000ff0f00720c */ /* 0x000fe20003f05270 */
[C---:B------:R-:W-:Y:S01]  /*0110*/  VIADD R3, R5.reuse, 0x75bcd15 ;  /* 0x075bcd1505037836 */ /* 0x040fe20000000000 */
[C---:B------:R-:W-:Y:S01]  /*0120*/  LOP3.LUT R6, R5.reuse, 0x159a55e5, RZ, 0x3c, !PT ;  /* 0x159a55e505067812 */ /* 0x040fe200078e3cff */
[C---:B------:R-:W-:Y:S02]  /*0130*/  IMAD.IADD R0, R5.reuse, 0x1, R4 ;  /* 0x0000000105007824 */ /* 0x040fe400078e0204 */
[C---:B------:R-:W-:Y:S01]  /*0140*/  VIADD R7, R4.reuse, 0x1f123bb5 ;  /* 0x1f123bb504077836 */ /* 0x040fe20000000000 */
[----:B------:R-:W-:Y:S01]  /*0150*/  LOP3.LUT R4, R4, 0x5491333, RZ, 0x3c, !PT ;  /* 0x0549133304047812 */ /* 0x000fe200078e3cff */
[----:B------:R-:W-:-:S02]  /*0160*/  VIADD R5, R5, 0x583f19 ;  /* 0x00583f1905057836 */ /* 0x000fc40000000000 */
[----:B------:R-:W-:Y:S02]  /*0170*/  VIADD R2, R0, 0x64f0c9 ;  /* 0x0064f0c900027836 */ /* 0x000fe40000000000 */
[----:B0-----:R-:W-:-:S05]  /*0180*/  IMAD.WIDE R8, R15, 0x30, R8 ;  /* 0x000000300f087825 */ /* 0x001fca00078e0208 */
[----:B-1----:R0:W-:Y:S04]  /*0190*/  STG.E.64 desc[UR6][R8.64+0x8], R6 ;  /* 0x0000080608007986 */ /* 0x0021e8000c101b06 */
[----:B------:R0:W-:Y:S04]  /*01a0*/  STG.E.64 desc[UR6][R8.64+0x10], R4 ;  /* 0x0000100408007986 */ /* 0x0001e8000c101b06 */
[----:B------:R0:W-:Y:S01]  /*01b0*/  STG.E.64 desc[UR6][R8.64], R2 ;  /* 0x0000000208007986 */ /* 0x0001e2000c101b06 */
[----:B------:R-:W-:Y:S05]  /*01c0*/  @!P0 BRA `(.L_x_1) ;  /* 0x0000000c003c8947 */ /* 0x000fea0003800000 */
[----:B------:R-:W-:Y:S01]  /*01d0*/  SHF.R.S32.HI R14, RZ, 0x1f, R15 ;  /* 0x0000001fff0e7819 */ /* 0x000fe2000001140f */
[----:B------:R-:W-:-:S07]  /*01e0*/  IMAD.MOV.U32 R16, RZ, RZ, RZ ;  /* 0x000000ffff107224 */ /* 0x000fce00078e00ff */
.L_x_7:
[----:B------:R-:W-:Y:S01]  /*01f0*/  LOP3.LUT R17, R15, 0x3, RZ, 0xc0, !PT ;  /* 0x000000030f117812 */ /* 0x000fe200078ec0ff */
[----:B------:R-:W-:Y:S03]  /*0200*/  BSSY.RECONVERGENT B1, `(.L_x_2) ;  /* 0x00000c5000017945 */ /* 0x000fe60003800200 */
[----:B------:R-:W-:-:S04]  /*0210*/  ISETP.NE.U32.AND P0, PT, R17, RZ, PT ;  /* 0x000000ff1100720c */ /* 0x000fc80003f05070 */
[----:B------:R-:W-:-:S13]  /*0220*/  ISETP.NE.AND.EX P0, PT, RZ, RZ, PT, P0 ;  /* 0x000000ffff00720c */ /* 0x000fda0003f05300 */
[----:B-1----:R-:W-:Y:S05]  /*0230*/  @!P0 BRA `(.L_x_3) ;  /* 0x0000000c00048947 */ /* 0x002fea0003800000 */
[----:B------:R-:W1:Y:S01]  /*0240*/  LDC.64 R10, c[0x4][RZ] ;  /* 0x01000000ff0a7b82 */ /* 0x000e620000000a00 */
[----:B------:R-:W-:Y:S02]  /*0250*/  IMAD.MOV.U32 R18, RZ, RZ, RZ ;  /* 0x000000ffff127224 */ /* 0x000fe400078e00ff */
[----:B-1----:R-:W-:-:S07]  /*0260*/  IMAD.WIDE.U32 R10, R16, 0xc80, R10 ;  /* 0x00000c80100a7825 */ /* 0x002fce00078e000a */
.L_x_6:
[----:B------:R-:W-:Y:S01]  /*0270*/  IMAD.MOV.U32 R19, RZ, RZ, RZ ;  /* 0x000000ffff137224 */ /* 0x000fe200078e00ff */
[----:B01----:R-:W-:Y:S02]  /*0280*/  CS2R R4, SRZ ;  /* 0x0000000000047805 */ /* 0x003fe4000001ff00 */
[----:B------:R-:W-:Y:S01]  /*0290*/  CS2R R6, SRZ ;  /* 0x0000000000067805 */ /* 0x000fe2000001ff00 */
[----:B------:R-:W-:-:S07]  /*02a0*/  IMAD.MOV.U32 R3, RZ, RZ, RZ ;  /* 0x000000ffff037224 */ /* 0x000fce00078e00ff */
.L_x_5:
[----:B------:R-:W-:-:S05]  /*02b0*/  IMAD.WIDE.U32 R12, R19, 0x4, R8 ;  /* 0x00000004130c7825 */ /* 0x000fca00078e0008 */
[----:B------:R0:W5:Y:S01]  /*02c0*/  LDG.E R20, desc[UR6][R12.64+0x4] ;  /* 0x000004060c147981 */ /* 0x000162000c1e1900 */
[----:B------:R-:W-:Y:S02]  /*02d0*/  IMAD.SHL.U32 R21, R19, 0x20, RZ ;  /* 0x0000002013157824 */ /* 0x000fe400078e00ff */
[----:B------:R-:W-:-:S07]  /*02e0*/  IMAD.MOV.U32 R22, RZ, RZ, RZ ;  /* 0x000000ffff167224 */ /* 0x000fce00078e00ff */
.L_x_4:
[----:B-----5:R-:W-:Y:S01]  /*02f0*/  SHF.R.U32.HI R25, RZ, R22, R20 ;  /* 0x00000016ff197219 */ /* 0x020fe20000011614 */
[----:B0-----:R-:W-:-:S03]  /*0300*/  IMAD.IADD R12, R21, 0x1, R22 ;  /* 0x00000001150c7824 */ /* 0x001fc600078e0216 */
[----:B------:R-:W-:-:S04]  /*0310*/  LOP3.LUT R13, R25, 0x1, RZ, 0xc0, !PT ;  /* 0x00000001190d7812 */ /* 0x000fc800078ec0ff */
[----:B------:R-:W-:Y:S01]  /*0320*/  ISETP.NE.U32.AND P0, PT, R13, 0x1, PT ;  /* 0x000000010d00780c */ /* 0x000fe20003f05070 */
[----:B------:R-:W-:-:S03]  /*0330*/  IMAD R13, R12, 0x5, RZ ;  /* 0x000000050c0d7824 */ /* 0x000fc600078e02ff */
[----:B------:R-:W-:Y:S01]  /*0340*/  R2P PR, R25, 0x7e ;  /* 0x0000007e19007804 */ /* 0x000fe20000000000 */
[----:B------:R-:W-:-:S08]  /*0350*/  IMAD.WIDE.U32 R12, R13, 0x4, R10 ;  /* 0x000000040d0c7825 */ /* 0x000fd000078e000a */
[----:B------:R-:W2:Y:S04]  /*0360*/  @!P0 LDG.E R26, desc[UR6][R12.64+0x10] ;  /* 0x000010060c1a8981 */ /* 0x000ea8000c1e1900 */
[----:B------:R-:W3:Y:S04]  /*0370*/  @P1 LDG.E R28, desc[UR6][R12.64+0x24] ;  /* 0x000024060c1c1981 */ /* 0x000ee8000c1e1900 */
[----:B------:R-:W4:Y:S04]  /*0380*/  @!P0 LDG.E R24, desc[UR6][R12.64] ;  /* 0x000000060c188981 */ /* 0x000f28000c1e1900 */
[----:B------:R-:W4:Y:S04]  /*0390*/  @!P0 LDG.E R23, desc[UR6][R12.64+0x4] ;  /* 0x000004060c178981 */ /* 0x000f28000c1e1900 */
[----:B------:R-:W4:Y:S01]  /*03a0*/  @P1 LDG.E R27, desc[UR6][R12.64+0x20] ;  /* 0x000020060c1b1981 */ /* 0x000f22000c1e1900 */
[----:B--2---:R-:W-:-:S03]  /*03b0*/  @!P0 LOP3.LUT R5, R5, R26, RZ, 0x3c, !PT ;  /* 0x0000001a05058212 */ /* 0x004fc600078e3cff */
[----:B------:R-:W2:Y:S01]  /*03c0*/  @P2 LDG.E R26, desc[UR6][R12.64+0x38] ;  /* 0x000038060c1a2981 */ /* 0x000ea2000c1e1900 */
[----:B---3--:R-:W-:-:S03]  /*03d0*/  @P1 LOP3.LUT R5, R5, R28, RZ, 0x3c, !PT ;  /* 0x0000001c05051212 */ /* 0x008fc600078e3cff */
[----:B------:R-:W3:Y:S01]  /*03e0*/  @P3 LDG.E R28, desc[UR6][R12.64+0x4c] ;  /* 0x00004c060c1c3981 */ /* 0x000ee2000c1e1900 */
[----:B----4-:R-:W-:-:S03]  /*03f0*/  @!P0 LOP3.LUT R3, R3, R24, RZ, 0x3c, !PT ;  /* 0x0000001803038212 */ /* 0x010fc600078e3cff */
[----:B------:R-:W4:Y:S01]  /*0400*/  @!P0 LDG.E R24, desc[UR6][R12.64+0x8] ;  /* 0x000008060c188981 */ /* 0x000f22000c1e1900 */
[----:B------:R-:W-:-:S03]  /*0410*/  @!P0 LOP3.LUT R6, R6, R23, RZ, 0x3c, !PT ;  /* 0x0000001706068212 */ /* 0x000fc600078e3cff */
[----:B------:R-:W4:Y:S01]  /*0420*/  @P4 LDG.E R23, desc[UR6][R12.64+0x60] ;  /* 0x000060060c174981 */ /* 0x000f22000c1e1900 */
[----:B--2---:R-:W-:-:S03]  /*0430*/  @P2 LOP3.LUT R5, R5, R26, RZ, 0x3c, !PT ;  /* 0x0000001a05052212 */ /* 0x004fc600078e3cff */
[----:B------:R-:W2:Y:S01]  /*0440*/  @P5 LDG.E R26, desc[UR6][R12.64+0x74] ;  /* 0x000074060c1a5981 */ /* 0x000ea2000c1e1900 */
[----:B---3--:R-:W-:-:S03]  /*0450*/  @P3 LOP3.LUT R5, R5, R28, RZ, 0x3c, !PT ;  /* 0x0000001c05053212 */ /* 0x008fc600078e3cff */
[----:B------:R-:W3:Y:S01]  /*0460*/  @P6 LDG.E R28, desc[UR6][R12.64+0x88] ;  /* 0x000088060c1c6981 */ /* 0x000ee2000c1e1900 */
[----:B----4-:R-:W-:-:S03]  /*0470*/  @!P0 LOP3.LUT R7, R7, R24, RZ, 0x3c, !PT ;  /* 0x0000001807078212 */ /* 0x010fc600078e3cff */
[----:B------:R-:W4:Y:S01]  /*0480*/  @P1 LDG.E R24, desc[UR6][R12.64+0x14] ;  /* 0x000014060c181981 */ /* 0x000f22000c1e1900 */
[----:B------:R-:W-:-:S03]  /*0490*/  @P4 LOP3.LUT R5, R5, R23, RZ, 0x3c, !PT ;  /* 0x0000001705054212 */ /* 0x000fc600078e3cff */
[----:B------:R-:W3:Y:S01]  /*04a0*/  @!P0 LDG.E R23, desc[UR6][R12.64+0xc] ;  /* 0x00000c060c178981 */ /* 0x000ee2000c1e1900 */
[----:B--2---:R-:W-:-:S03]  /*04b0*/  @P5 LOP3.LUT R5, R5, R26, RZ, 0x3c, !PT ;  /* 0x0000001a05055212 */ /* 0x004fc600078e3cff */
[----:B------:R-:W2:Y:S01]  /*04c0*/  @P2 LDG.E R26, desc[UR6][R12.64+0x28] ;  /* 0x000028060c1a2981 */ /* 0x000ea2000c1e1900 */
[----:B----4-:R-:W-:-:S03]  /*04d0*/  @P1 LOP3.LUT R3, R3, R24, RZ, 0x3c, !PT ;  /* 0x0000001803031212 */ /* 0x010fc600078e3cff */
[----:B------:R-:W4:Y:S01]  /*04e0*/  @P1 LDG.E R24, desc[UR6][R12.64+0x1c] ;  /* 0x00001c060c181981 */ /* 0x000f22000c1e1900 */
[----:B---3--:R-:W-:-:S03]  /*04f0*/  @!P0 LOP3.LUT R4, R4, R23, RZ, 0x3c, !PT ;  /* 0x0000001704048212 */ /* 0x008fc600078e3cff */
[----:B------:R-:W3:Y:S01]  /*0500*/  @P1 LDG.E R23, desc[UR6][R12.64+0x18] ;  /* 0x000018060c171981 */ /* 0x000ee2000c1e1900 */
[----:B------:R-:W-:-:S03]  /*0510*/  @P1 LOP3.LUT R4, R4, R27, RZ, 0x3c, !PT ;  /* 0x0000001b04041212 */ /* 0x000fc600078e3cff */
[----:B------:R-:W3:Y:S01]  /*0520*/  @P2 LDG.E R27, desc[UR6][R12.64+0x34] ;  /* 0x000034060c1b2981 */ /* 0x000ee2000c1e1900 */
[----:B--2---:R-:W-:-:S03]  /*0530*/  @P2 LOP3.LUT R3, R3, R26, RZ, 0x3c, !PT ;  /* 0x0000001a03032212 */ /* 0x004fc600078e3cff */
[----:B------:R-:W2:Y:S01]  /*0540*/  @P3 LDG.E R26, desc[UR6][R12.64+0x3c] ;  /* 0x00003c060c1a3981 */ /* 0x000ea2000c1e1900 */
[----:B----4-:R-:W-:-:S03]  /*0550*/  @P1 LOP3.LUT R7, R7, R24, RZ, 0x3c, !PT ;  /* 0x0000001807071212 */ /* 0x010fc600078e3cff */
[----:B------:R-:W4:Y:S01]  /*0560*/  @P2 LDG.E R24, desc[UR6][R12.64+0x30] ;  /* 0x000030060c182981 */ /* 0x000f22000c1e1900 */
[----:B---3--:R-:W-:-:S03]  /*0570*/  @P1 LOP3.LUT R6, R6, R23, RZ, 0x3c, !PT ;  /* 0x0000001706061212 */ /* 0x008fc600078e3cff */
        /* <DEDUP_REMOVED lines=25> */
[----:B------:R-:W-:Y:S02]  /*0710*/  LOP3.LUT P0, RZ, R25, 0x80, RZ, 0xc0, !PT ;  /* 0x0000008019ff7812 */ /* 0x000fe4000780c0ff */
[----:B------:R-:W-:Y:S02]  /*0720*/  @P5 LOP3.LUT R4, R4, R27, RZ, 0x3c, !PT ;  /* 0x0000001b04045212 */ /* 0x000fe400078e3cff */
[----:B------:R-:W3:Y:S01]  /*0730*/  @P6 LDG.E R27, desc[UR6][R12.64+0x84] ;  /* 0x000084060c1b6981 */ /* 0x000ee2000c1e1900 */
[----:B--2---:R-:W-:-:S08]  /*0740*/  @P6 LOP3.LUT R3, R3, R26, RZ, 0x3c, !PT ;  /* 0x0000001a03036212 */ /* 0x004fd000078e3cff */
        /* <DEDUP_REMOVED lines=13> */
[----:B------:R-:W-:Y:S02]  /*0820*/  @P6 LOP3.LUT R5, R5, R28, RZ, 0x3c, !PT ;  /* 0x0000001c05056212 */ /* 0x000fe400078e3cff */
[----:B------:R-:W-:Y:S02]  /*0830*/  @P0 LOP3.LUT R4, R4, R27, RZ, 0x3c, !PT ;  /* 0x0000001b04040212 */ /* 0x000fe400078e3cff */
[----:B--2---:R-:W-:Y:S02]  /*0840*/  @P0 LOP3.LUT R5, R5, R26, RZ, 0x3c, !PT ;  /* 0x0000001a05050212 */ /* 0x004fe400078e3cff */
[----:B----4-:R-:W-:Y:S02]  /*0850*/  @P0 LOP3.LUT R7, R7, R24, RZ, 0x3c, !PT ;  /* 0x0000001807070212 */ /* 0x010fe400078e3cff */
[----:B---3--:R-:W-:Y:S02]  /*0860*/  @P0 LOP3.LUT R6, R6, R23, RZ, 0x3c, !PT ;  /* 0x0000001706060212 */ /* 0x008fe400078e3cff */
[----:B------:R-:W-:-:S13]  /*0870*/  R2P PR, R25.B1, 0x7f ;  /* 0x0000007f19007804 */ /* 0x000fda0000001000 */
[----:B------:R-:W2:Y:S04]  /*0880*/  @P0 LDG.E R24, desc[UR6][R12.64+0xa0] ;  /* 0x0000a0060c180981 */ /* 0x000ea8000c1e1900 */
[----:B------:R-:W3:Y:S04]  /*0890*/  @P0 LDG.E R23, desc[UR6][R12.64+0xa4] ;  /* 0x0000a4060c170981 */ /* 0x000ee8000c1e1900 */
[----:B------:R-:W4:Y:S04]  /*08a0*/  @P0 LDG.E R26, desc[UR6][R12.64+0xa8] ;  /* 0x0000a8060c1a0981 */ /* 0x000f28000c1e1900 */
[----:B------:R-:W4:Y:S04]  /*08b0*/  @P1 LDG.E R27, desc[UR6][R12.64+0xb8] ;  /* 0x0000b8060c1b1981 */ /* 0x000f28000c1e1900 */
[----:B------:R-:W4:Y:S01]  /*08c0*/  @P2 LDG.E R28, desc[UR6][R12.64+0xc8] ;  /* 0x0000c8060c1c2981 */ /* 0x000f22000c1e1900 */
[----:B--2---:R-:W-:-:S03]  /*08d0*/  @P0 LOP3.LUT R3, R3, R24, RZ, 0x3c, !PT ;  /* 0x0000001803030212 */ /* 0x004fc600078e3cff */
[----:B------:R-:W2:Y:S01]  /*08e0*/  @P0 LDG.E R24, desc[UR6][R12.64+0xb0] ;  /* 0x0000b0060c180981 */ /* 0x000ea2000c1e1900 */
[----:B---3--:R-:W-:-:S03]  /*08f0*/  @P0 LOP3.LUT R6, R6, R23, RZ, 0x3c, !PT ;  /* 0x0000001706060212 */ /* 0x008fc600078e3cff */
[----:B------:R-:W3:Y:S01]  /*0900*/  @P0 LDG.E R23, desc[UR6][R12.64+0xac] ;  /* 0x0000ac060c170981 */ /* 0x000ee2000c1e1900 */
[----:B----4-:R-:W-:-:S03]  /*0910*/  @P0 LOP3.LUT R7, R7, R26, RZ, 0x3c, !PT ;  /* 0x0000001a07070212 */ /* 0x010fc600078e3cff */
        /* <DEDUP_REMOVED lines=13> */
[----:B------:R-:W-:Y:S02]  /*09f0*/  @P1 LOP3.LUT R6, R6, R27, RZ, 0x3c, !PT ;  /* 0x0000001b06061212 */ /* 0x000fe400078e3cff */
[----:B--2---:R-:W-:Y:S02]  /*0a00*/  @P2 LOP3.LUT R7, R7, R24, RZ, 0x3c, !PT ;  /* 0x0000001807072212 */ /* 0x004fe400078e3cff */
[----:B------:R-:W2:Y:S01]  /*0a10*/  @P3 LDG.E R24, desc[UR6][R12.64+0xdc] ;  /* 0x0000dc060c183981 */ /* 0x000ea2000c1e1900 */
[----:B---3--:R-:W-:-:S03]  /*0a20*/  @P2 LOP3.LUT R6, R6, R23, RZ, 0x3c, !PT ;  /* 0x0000001706062212 */ /* 0x008fc600078e3cff */
[----:B------:R-:W3:Y:S01]  /*0a30*/  @P3 LDG.E R23, desc[UR6][R12.64+0xe0] ;  /* 0x0000e0060c173981 */ /* 0x000ee2000c1e1900 */
[----:B----4-:R-:W-:-:S03]  /*0a40*/  @P2 LOP3.LUT R5, R5, R26, RZ, 0x3c, !PT ;  /* 0x0000001a05052212 */ /* 0x010fc600078e3cff */
[----:B------:R-:W4:Y:S01]  /*0a50*/  @P3 LDG.E R26, desc[UR6][R12.64+0xe4] ;  /* 0x0000e4060c1a3981 */ /* 0x000f22000c1e1900 */
[----:B------:R-:W-:Y:S02]  /*0a60*/  LOP3.LUT P0, RZ, R25, 0x8000, RZ, 0xc0, !PT ;  /* 0x0000800019ff7812 */ /* 0x000fe4000780c0ff */
[----:B------:R-:W-:Y:S01]  /*0a70*/  @P2 LOP3.LUT R3, R3, R28, RZ, 0x3c, !PT ;  /* 0x0000001c03032212 */ /* 0x000fe200078e3cff */
        /* <DEDUP_REMOVED lines=8> */
[----:B------:R-:W-:-:S03]  /*0b00*/  @P2 LOP3.LUT R4, R4, R25, RZ, 0x3c, !PT ;  /* 0x0000001904042212 */ /* 0x000fc600078e3cff */
        /* <DEDUP_REMOVED lines=27> */
[----:B------:R-:W-:-:S03]  /*0cc0*/  @P6 LOP3.LUT R4, R4, R25, RZ, 0x3c, !PT ;  /* 0x0000001904046212 */ /* 0x000fc600078e3cff */
[----:B------:R-:W4:Y:S01]  /*0cd0*/  @P0 LDG.E R25, desc[UR6][R12.64+0x138] ;  /* 0x000138060c190981 */ /* 0x000f22000c1e1900 */
[----:B------:R-:W-:Y:S01]  /*0ce0*/  VIADD R22, R22, 0x10 ;  /* 0x0000001016167836 */ /* 0x000fe20000000000 */
[----:B--2---:R-:W-:Y:S02]  /*0cf0*/  @P6 LOP3.LUT R7, R7, R24, RZ, 0x3c, !PT ;  /* 0x0000001807076212 */ /* 0x004fe400078e3cff */
[----:B------:R-:W2:Y:S01]  /*0d00*/  @P0 LDG.E R24, desc[UR6][R12.64+0x12c] ;  /* 0x00012c060c180981 */ /* 0x000ea2000c1e1900 */
[----:B---3--:R-:W-:-:S03]  /*0d10*/  @P6 LOP3.LUT R6, R6, R23, RZ, 0x3c, !PT ;  /* 0x0000001706066212 */ /* 0x008fc600078e3cff */
[----:B------:R-:W3:Y:S01]  /*0d20*/  @P0 LDG.E R23, desc[UR6][R12.64+0x130] ;  /* 0x000130060c170981 */ /* 0x000ee2000c1e1900 */
[----:B----4-:R-:W-:-:S03]  /*0d30*/  @P6 LOP3.LUT R5, R5, R26, RZ, 0x3c, !PT ;  /* 0x0000001a05056212 */ /* 0x010fc600078e3cff */
[----:B------:R-:W4:Y:S01]  /*0d40*/  @P0 LDG.E R26, desc[UR6][R12.64+0x134] ;  /* 0x000134060c1a0981 */ /* 0x000f22000c1e1900 */
[----:B------:R-:W-:Y:S02]  /*0d50*/  ISETP.NE.AND P1, PT, R22, 0x20, PT ;  /* 0x000000201600780c */ /* 0x000fe40003f25270 */
[----:B------:R-:W-:Y:S02]  /*0d60*/  @P0 LOP3.LUT R5, R5, R28, RZ, 0x3c, !PT ;  /* 0x0000001c05050212 */ /* 0x000fe400078e3cff */
[----:B------:R-:W-:Y:S02]  /*0d70*/  @P0 LOP3.LUT R4, R4, R25, RZ, 0x3c, !PT ;  /* 0x0000001904040212 */ /* 0x000fe400078e3cff */
[----:B--2---:R-:W-:Y:S02]  /*0d80*/  @P0 LOP3.LUT R3, R3, R24, RZ, 0x3c, !PT ;  /* 0x0000001803030212 */ /* 0x004fe400078e3cff */
[----:B---3--:R-:W-:Y:S02]  /*0d90*/  @P0 LOP3.LUT R6, R6, R23, RZ, 0x3c, !PT ;  /* 0x0000001706060212 */ /* 0x008fe400078e3cff */
[----:B----4-:R-:W-:-:S03]  /*0da0*/  @P0 LOP3.LUT R7, R7, R26, RZ, 0x3c, !PT ;  /* 0x0000001a07070212 */ /* 0x010fc600078e3cff */
[----:B------:R-:W-:Y:S05]  /*0db0*/  @P1 BRA `(.L_x_4) ;  /* 0xfffffff4004c1947 */ /* 0x000fea000383ffff */
[----:B------:R-:W-:-:S05]  /*0dc0*/  VIADD R19, R19, 0x1 ;  /* 0x0000000113137836 */ /* 0x000fca0000000000 */
[----:B------:R-:W-:-:S13]  /*0dd0*/  ISETP.NE.AND P0, PT, R19, 0x5, PT ;  /* 0x000000051300780c */ /* 0x000fda0003f05270 */
[----:B------:R-:W-:Y:S05]  /*0de0*/  @P0 BRA `(.L_x_5) ;  /* 0xfffffff400300947 */ /* 0x000fea000383ffff */
[----:B------:R1:W-:Y:S01]  /*0df0*/  STG.E desc[UR6][R8.64+0x4], R3 ;  /* 0x0000040308007986 */ /* 0x0003e2000c101906 */
[----:B------:R-:W-:-:S03]  /*0e00*/  VIADD R18, R18, 0x1 ;  /* 0x0000000112127836 */ /* 0x000fc60000000000 */
[----:B------:R1:W-:Y:S02]  /*0e10*/  STG.E.64 desc[UR6][R8.64+0x8], R6 ;  /* 0x0000080608007986 */ /* 0x0003e4000c101b06 */
[----:B------:R-:W-:Y:S02]  /*0e20*/  ISETP.GE.U32.AND P0, PT, R18, R17, PT ;  /* 0x000000111200720c */ /* 0x000fe40003f06070 */
[----:B------:R1:W-:Y:S11]  /*0e30*/  STG.E.64 desc[UR6][R8.64+0x10], R4 ;  /* 0x0000100408007986 */ /* 0x0003f6000c101b06 */
[----:B------:R-:W-:Y:S05]  /*0e40*/  @!P0 BRA `(.L_x_6) ;  /* 0xfffffff400088947 */ /* 0x000fea000383ffff */
.L_x_3:
[----:B------:R-:W-:Y:S05]  /*0e50*/  BSYNC.RECONVERGENT B1 ;  /* 0x0000000000017941 */ /* 0x000fea0003800200 */
.L_x_2:
[C---:B------:R-:W-:Y:S01]  /*0e60*/  ISETP.GT.U32.AND P0, PT, R15.reuse, 0x3, PT ;  /* 0x000000030f00780c */ /* 0x040fe20003f04070 */
[----:B------:R-:W-:Y:S01]  /*0e70*/  VIADD R16, R16, 0x1 ;  /* 0x0000000110107836 */ /* 0x000fe20000000000 */
[--C-:B------:R-:W-:Y:S02]  /*0e80*/  SHF.R.U64 R15, R15, 0x2, R14.reuse ;  /* 0x000000020f0f7819 */ /* 0x100fe4000000120e */
[----:B------:R-:W-:Y:S02]  /*0e90*/  ISETP.GT.U32.AND.EX P0, PT, R14, RZ, PT, P0 ;  /* 0x000000ff0e00720c */ /* 0x000fe40003f04100 */
[----:B------:R-:W-:-:S11]  /*0ea0*/  SHF.R.U32.HI R14, RZ, 0x2, R14 ;  /* 0x00000002ff0e7819 */ /* 0x000fd6000001160e */
[----:B------:R-:W-:Y:S05]  /*0eb0*/  @P0 BRA `(.L_x_7) ;  /* 0xfffffff000cc0947 */ /* 0x000fea000383ffff */
.L_x_1:
[----:B------:R-:W-:Y:S05]  /*0ec0*/  BSYNC.RECONVERGENT B0 ;  /* 0x0000000000007941 */ /* 0x000fea0003800200 */
.L_x_0:
[----:B------:R-:W2:Y:S01]  /*0ed0*/  LDCU UR4, c[0x0][0x388] ;  /* 0x00007100ff0477ac */ /* 0x000ea20008000800 */
[----:B------:R3:W-:Y:S01]  /*0ee0*/  STG.E.64 desc[UR6][R8.64+0x18], RZ ;  /* 0x000018ff08007986 */ /* 0x0007e2000c101b06 */
[----:B------:R-:W-:-:S03]  /*0ef0*/  IMAD.MOV.U32 R12, RZ, RZ, RZ ;  /* 0x000000ffff0c7224 */ /* 0x000fc600078e00ff */
[----:B------:R3:W-:Y:S04]  /*0f00*/  STG.E desc[UR6][R8.64+0x20], RZ ;  /* 0x000020ff08007986 */ /* 0x0007e8000c101906 */
[----:B------:R3:W-:Y:S01]  /*0f10*/  STG.E.64 desc[UR6][R8.64+0x28], RZ ;  /* 0x000028ff08007986 */ /* 0x0007e2000c101b06 */
[----:B--2---:R-:W-:-:S09]  /*0f20*/  UISETP.NE.AND UP0, UPT, UR4, URZ, UPT ;  /* 0x000000ff0400728c */ /* 0x004fd2000bf05270 */
[----:B---3--:R-:W-:Y:S05]  /*0f30*/  BRA.U !UP0, `(.L_x_8) ;  /* 0x0000000d08a47547 */ /* 0x008fea000b800000 */
[----:B------:R-:W-:Y:S01]  /*0f40*/  UISETP.GE.U32.AND UP0, UPT, UR4, 0x4, UPT ;  /* 0x000000040400788c */ /* 0x000fe2000bf06070 */
[----:B------:R-:W-:Y:S02]  /*0f50*/  IMAD.MOV.U32 R12, RZ, RZ, RZ ;  /* 0x000000ffff0c7224 */ /* 0x000fe400078e00ff */
[----:B------:R-:W-:-:S06]  /*0f60*/  IMAD.MOV.U32 R16, RZ, RZ, R2 ;  /* 0x000000ffff107224 */ /* 0x000fcc00078e0002 */
[----:B------:R-:W-:Y:S05]  /*0f70*/  BRA.U !UP0, `(.L_x_9) ;  /* 0x0000000908987547 */ /* 0x000fea000b800000 */
[----:B------:R-:W-:Y:S01]  /*0f80*/  VIADD R0, R0, 0x912ef1 ;  /* 0x00912ef100007836 */ /* 0x000fe20000000000 */
[----:B------:R-:W-:Y:S01]  /*0f90*/  USHF.R.S32.HI UR5, URZ, 0x1f, UR4 ;  /* 0x0000001fff057899 */ /* 0x000fe20008011404 */
[----:B------:R-:W-:Y:S01]  /*0fa0*/  IMAD.MOV.U32 R12, RZ, RZ, RZ ;  /* 0x000000ffff0c7224 */ /* 0x000fe200078e00ff */
[----:B------:R-:W-:-:S12]  /*0fb0*/  ULOP3.LUT UR4, UR4, 0xfffffffc, URZ, 0xc0, !UPT ;  /* 0xfffffffc04047892 */ /* 0x000fd8000f8ec0ff */
.L_x_23:
[----:B------:R-:W-:Y:S01]  /*0fc0*/  SHF.R.U32.HI R10, RZ, 0x2, R3 ;  /* 0x00000002ff0a7819 */ /* 0x000fe20000011603 */
[----:B------:R-:W-:Y:S01]  /*0fd0*/  UIADD3 UR4, UP0, UPT, UR4, -0x4, URZ ;  /* 0xfffffffc04047890 */ /* 0x000fe2000ff1e0ff */
[----:B------:R-:W-:Y:S01]  /*0fe0*/  SHF.R.U32.HI R13, RZ, 0x2, R6 ;  /* 0x00000002ff0d7819 */ /* 0x000fe20000011606 */
[----:B------:R-:W-:Y:S01]  /*0ff0*/  BSSY.RECONVERGENT B0, `(.L_x_10) ;  /* 0x0000025000007945 */ /* 0x000fe20003800200 */
[----:B------:R-:W-:Y:S01]  /*1000*/  LOP3.LUT R10, R10, R3, RZ, 0x3c, !PT ;  /* 0x000000030a0a7212 */ /* 0x000fe200078e3cff */
[----:B01----:R-:W-:Y:S01]  /*1010*/  IMAD.SHL.U32 R3, R5, 0x10, RZ ;  /* 0x0000001005037824 */ /* 0x003fe200078e00ff */
[----:B------:R-:W-:Y:S01]  /*1020*/  LOP3.LUT R13, R13, R6, RZ, 0x3c, !PT ;  /* 0x000000060d0d7212 */ /* 0x000fe200078e3cff */
[----:B------:R-:W-:Y:S01]  /*1030*/  UIADD3.X UR5, UPT, UPT, UR5, -0x1, URZ, UP0, !UPT ;  /* 0xffffffff05057890 */ /* 0x000fe200087fe4ff */
[----:B------:R-:W-:Y:S01]  /*1040*/  IMAD.MOV.U32 R16, RZ, RZ, R0 ;  /* 0x000000ffff107224 */ /* 0x000fe200078e0000 */
[----:B------:R-:W-:Y:S01]  /*1050*/  UISETP.NE.U32.AND UP0, UPT, UR4, URZ, UPT ;  /* 0x000000ff0400728c */ /* 0x000fe2000bf05070 */
[----:B------:R-:W-:-:S03]  /*1060*/  IMAD.SHL.U32 R11, R10, 0x2, RZ ;  /* 0x000000020a0b7824 */ /* 0x000fc600078e00ff */
[----:B------:R-:W-:Y:S02]  /*1070*/  UISETP.NE.AND.EX UP0, UPT, UR5, URZ, UPT, UP0 ;  /* 0x000000ff0500728c */ /* 0x000fe4000bf05300 */
[----:B------:R-:W-:Y:S01]  /*1080*/  LOP3.LUT R10, R10, R11, R3, 0x96, !PT ;  /* 0x0000000b0a0a7212 */ /* 0x000fe200078e9603 */
[----:B------:R-:W-:Y:S02]  /*1090*/  IMAD.SHL.U32 R3, R13, 0x2, RZ ;  /* 0x000000020d037824 */ /* 0x000fe400078e00ff */
[----:B------:R-:W-:Y:S01]  /*10a0*/  IMAD.MOV.U32 R11, RZ, RZ, 0x2f800000 ;  /* 0x2f800000ff0b7424 */ /* 0x000fe200078e00ff */
[----:B------:R-:W-:-:S05]  /*10b0*/  LOP3.LUT R6, R10, R5, RZ, 0x3c, !PT ;  /* 0x000000050a067212 */ /* 0x000fca00078e3cff */
[----:B------:R-:W-:-:S05]  /*10c0*/  IMAD.SHL.U32 R10, R6, 0x10, RZ ;  /* 0x00000010060a7824 */ /* 0x000fca00078e00ff */
[----:B------:R-:W-:Y:S01]  /*10d0*/  LOP3.LUT R3, R13, R3, R10, 0x96, !PT ;  /* 0x000000030d037212 */ /* 0x000fe200078e960a */
[----:B------:R-:W-:-:S03]  /*10e0*/  VIADD R13, R0, 0xffd3c1d8 ;  /* 0xffd3c1d8000d7836 */ /* 0x000fc60000000000 */
[----:B------:R-:W-:Y:S02]  /*10f0*/  LOP3.LUT R14, R3, R6, RZ, 0x3c, !PT ;  /* 0x00000006030e7212 */ /* 0x000fe400078e3cff */
[C---:B------:R-:W-:Y:S02]  /*1100*/  IADD3 R3, PT, PT, R13.reuse, 0x587c5, R6 ;  /* 0x000587c50d037810 */ /* 0x040fe40007ffe006 */
[----:B------:R-:W-:Y:S02]  /*1110*/  IADD3 R10, PT, PT, R13, 0xb0f8a, R14 ;  /* 0x000b0f8a0d0a7810 */ /* 0x000fe40007ffe00e */
[----:B------:R-:W-:Y:S02]  /*1120*/  I2FP.F32.U32 R3, R3 ;  /* 0x0000000300037245 */ /* 0x000fe40000201000 */
[----:B------:R-:W-:-:S03]  /*1130*/  I2FP.F32.U32 R10, R10 ;  /* 0x0000000a000a7245 */ /* 0x000fc60000201000 */
[-C--:B------:R-:W-:Y:S02]  /*1140*/  FFMA R3, R3, R11.reuse, 1.1641532182693481445e-10 ;  /* 0x2f00000003037423 */ /* 0x080fe4000000000b */
[----:B------:R-:W-:-:S04]  /*1150*/  FFMA R10, R10, R11, 1.1641532182693481445e-10 ;  /* 0x2f0000000a0a7423 */ /* 0x000fc8000000000b */
[----:B------:R-:W-:-:S04]  /*1160*/  FMUL R10, R10, R10 ;  /* 0x0000000a0a0a7220 */ /* 0x000fc80000400000 */
[----:B------:R-:W-:-:S04]  /*1170*/  FFMA R3, R3, R3, R10 ;  /* 0x0000000303037223 */ /* 0x000fc8000000000a */
[----:B------:R-:W-:Y:S01]  /*1180*/  VIADD R11, R3, 0xf3000000 ;  /* 0xf3000000030b7836 */ /* 0x000fe20000000000 */
[----:B------:R0:W1:Y:S04]  /*1190*/  MUFU.RSQ R10, R3 ;  /* 0x00000003000a7308 */ /* 0x0000680000001400 */
[----:B------:R-:W-:-:S13]  /*11a0*/  ISETP.GT.U32.AND P0, PT, R11, 0x727fffff, PT ;  /* 0x727fffff0b00780c */ /* 0x000fda0003f04070 */
[----:B01----:R-:W-:Y:S05]  /*11b0*/  @!P0 BRA `(.L_x_11) ;  /* 0x0000000000108947 */ /* 0x003fea0003800000 */
[----:B------:R-:W-:Y:S01]  /*11c0*/  IMAD.MOV.U32 R0, RZ, RZ, R3 ;  /* 0x000000ffff007224 */ /* 0x000fe200078e0003 */
[----:B------:R-:W-:-:S07]  /*11d0*/  MOV R20, 0x11f0 ;  /* 0x000011f000147802 */ /* 0x000fce0000000f00 */
[----:B------:R-:W-:Y:S05]  /*11e0*/  CALL.REL.NOINC `($__internal_0_$__cuda_sm20_sqrt_rn_f32_slowpath) ;  /* 0x0000000c001c7944 */ /* 0x000fea0003c00000 */
[----:B------:R-:W-:Y:S05]  /*11f0*/  BRA `(.L_x_12) ;  /* 0x0000000000107947 */ /* 0x000fea0003800000 */
.L_x_11:
[----:B------:R-:W-:Y:S01]  /*1200*/  FMUL.FTZ R0, R3, R10 ;  /* 0x0000000a03007220 */ /* 0x000fe20000410000 */
[----:B------:R-:W-:-:S03]  /*1210*/  FMUL.FTZ R10, R10, 0.5 ;  /* 0x3f0000000a0a7820 */ /* 0x000fc60000410000 */
[----:B------:R-:W-:-:S04]  /*1220*/  FFMA R3, -R0, R0, R3 ;  /* 0x0000000000037223 */ /* 0x000fc80000000103 */
[----:B------:R-:W-:-:S07]  /*1230*/  FFMA R0, R3, R10, R0 ;  /* 0x0000000a03007223 */ /* 0x000fce0000000000 */
.L_x_12:
[----:B------:R-:W-:Y:S05]  /*1240*/  BSYNC.RECONVERGENT B0 ;  /* 0x0000000000007941 */ /* 0x000fea0003800200 */
.L_x_10:
[----:B------:R-:W-:Y:S01]  /*1250*/  SHF.R.U32.HI R10, RZ, 0x2, R7 ;  /* 0x00000002ff0a7819 */ /* 0x000fe20000011607 */
[----:B------:R-:W-:Y:S01]  /*1260*/  IMAD.SHL.U32 R3, R14, 0x10, RZ ;  /* 0x000000100e037824 */ /* 0x000fe200078e00ff */
[----:B------:R-:W-:Y:S01]  /*1270*/  SHF.R.U32.HI R11, RZ, 0x2, R4 ;  /* 0x00000002ff0b7819 */ /* 0x000fe20000011604 */
[----:B------:R-:W-:Y:S01]  /*1280*/  BSSY.RECONVERGENT B0, `(.L_x_13) ;  /* 0x0000022000007945 */ /* 0x000fe20003800200 */
[----:B------:R-:W-:Y:S01]  /*1290*/  LOP3.LUT R10, R10, R7, RZ, 0x3c, !PT ;  /* 0x000000070a0a7212 */ /* 0x000fe200078e3cff */
[----:B------:R-:W-:Y:S01]  /*12a0*/  VIADD R15, R12, 0x1 ;  /* 0x000000010c0f7836 */ /* 0x000fe20000000000 */
[----:B------:R-:W-:Y:S02]  /*12b0*/  LOP3.LUT R11, R11, R4, RZ, 0x3c, !PT ;  /* 0x000000040b0b7212 */ /* 0x000fe400078e3cff */
[----:B------:R-:W-:Y:S01]  /*12c0*/  FSETP.GTU.AND P0, PT, R0, 1, PT ;  /* 0x3f8000000000780b */ /* 0x000fe20003f0c000 */
[----:B------:R-:W-:-:S05]  /*12d0*/  IMAD.SHL.U32 R7, R10, 0x2, RZ ;  /* 0x000000020a077824 */ /* 0x000fca00078e00ff */
[----:B------:R-:W-:-:S04]  /*12e0*/  LOP3.LUT R3, R10, R7, R3, 0x96, !PT ;  /* 0x000000070a037212 */ /* 0x000fc800078e9603 */
[----:B------:R-:W-:Y:S01]  /*12f0*/  LOP3.LUT R4, R3, R14, RZ, 0x3c, !PT ;  /* 0x0000000e03047212 */ /* 0x000fe200078e3cff */
[----:B------:R-:W-:Y:S02]  /*1300*/  IMAD.SHL.U32 R3, R11, 0x2, RZ ;  /* 0x000000020b037824 */ /* 0x000fe400078e00ff */
[----:B------:R-:W-:Y:S01]  /*1310*/  @P0 IMAD.MOV R15, RZ, RZ, R12 ;  /* 0x000000ffff0f0224 */ /* 0x000fe200078e020c */
[----:B------:R-:W-:Y:S01]  /*1320*/  IADD3 R7, PT, PT, R13, 0x10974f, R4 ;  /* 0x0010974f0d077810 */ /* 0x000fe20007ffe004 */
[----:B------:R-:W-:-:S03]  /*1330*/  IMAD.SHL.U32 R10, R4, 0x10, RZ ;  /* 0x00000010040a7824 */ /* 0x000fc600078e00ff */
[----:B------:R-:W-:Y:S02]  /*1340*/  I2FP.F32.U32 R7, R7 ;  /* 0x0000000700077245 */ /* 0x000fe40000201000 */
[----:B------:R-:W-:Y:S01]  /*1350*/  LOP3.LUT R3, R11, R3, R10, 0x96, !PT ;  /* 0x000000030b037212 */ /* 0x000fe200078e960a */
[----:B------:R-:W-:-:S03]  /*1360*/  IMAD.MOV.U32 R11, RZ, RZ, 0x2f800000 ;  /* 0x2f800000ff0b7424 */ /* 0x000fc600078e00ff */
[----:B------:R-:W-:Y:S01]  /*1370*/  LOP3.LUT R3, R3, R4, RZ, 0x3c, !PT ;  /* 0x0000000403037212 */ /* 0x000fe200078e3cff */
[----:B------:R-:W-:-:S03]  /*1380*/  FFMA R7, R7, R11, 1.1641532182693481445e-10 ;  /* 0x2f00000007077423 */ /* 0x000fc6000000000b */
[----:B------:R-:W-:-:S04]  /*1390*/  IADD3 R10, PT, PT, R13, 0x161f14, R3 ;  /* 0x00161f140d0a7810 */ /* 0x000fc80007ffe003 */
[----:B------:R-:W-:-:S05]  /*13a0*/  I2FP.F32.U32 R10, R10 ;  /* 0x0000000a000a7245 */ /* 0x000fca0000201000 */
        /* <DEDUP_REMOVED lines=11> */
.L_x_14:
[----:B------:R-:W-:Y:S01]  /*1460*/  FMUL.FTZ R0, R7, R10 ;  /* 0x0000000a07007220 */ /* 0x000fe20000410000 */
[----:B------:R-:W-:-:S03]  /*1470*/  FMUL.FTZ R10, R10, 0.5 ;  /* 0x3f0000000a0a7820 */ /* 0x000fc60000410000 */
[----:B------:R-:W-:-:S04]  /*1480*/  FFMA R7, -R0, R0, R7 ;  /* 0x0000000000077223 */ /* 0x000fc80000000107 */
[----:B------:R-:W-:-:S07]  /*1490*/  FFMA R0, R7, R10, R0 ;  /* 0x0000000a07007223 */ /* 0x000fce0000000000 */
.L_x_15:
[----:B------:R-:W-:Y:S05]  /*14a0*/  BSYNC.RECONVERGENT B0 ;  /* 0x0000000000007941 */ /* 0x000fea0003800200 */
.L_x_13:
[----:B------:R-:W-:Y:S01]  /*14b0*/  SHF.R.U32.HI R10, RZ, 0x2, R5 ;  /* 0x00000002ff0a7819 */ /* 0x000fe20000011605 */
[----:B------:R-:W-:Y:S01]  /*14c0*/  BSSY.RECONVERGENT B0, `(.L_x_16) ;  /* 0x0000024000007945 */ /* 0x000fe20003800200 */
[----:B------:R-:W-:Y:S01]  /*14d0*/  SHF.R.U32.HI R11, RZ, 0x2, R6 ;  /* 0x00000002ff0b7819 */ /* 0x000fe20000011606 */
[----:B------:R-:W-:Y:S01]  /*14e0*/  VIADD R12, R15, 0x1 ;  /* 0x000000010f0c7836 */ /* 0x000fe20000000000 */
[----:B------:R-:W-:Y:S01]  /*14f0*/  LOP3.LUT R10, R10, R5, RZ, 0x3c, !PT ;  /* 0x000000050a0a7212 */ /* 0x000fe200078e3cff */
[----:B------:R-:W-:Y:S01]  /*1500*/  IMAD.SHL.U32 R5, R3, 0x10, RZ ;  /* 0x0000001003057824 */ /* 0x000fe200078e00ff */
[----:B------:R-:W-:Y:S02]  /*1510*/  LOP3.LUT R11, R11, R6, RZ, 0x3c, !PT ;  /* 0x000000060b0b7212 */ /* 0x000fe400078e3cff */
[----:B------:R-:W-:Y:S01]  /*1520*/  FSETP.GTU.AND P0, PT, R0, 1, PT ;  /* 0x3f8000000000780b */ /* 0x000fe20003f0c000 */
[----:B------:R-:W-:-:S05]  /*1530*/  IMAD.SHL.U32 R7, R10, 0x2, RZ ;  /* 0x000000020a077824 */ /* 0x000fca00078e00ff */
[----:B------:R-:W-:Y:S01]  /*1540*/  LOP3.LUT R10, R10, R7, R5, 0x96, !PT ;  /* 0x000000070a0a7212 */ /* 0x000fe200078e9605 */
[----:B------:R-:W-:-:S03]  /*1550*/  IMAD.SHL.U32 R5, R11, 0x2, RZ ;  /* 0x000000020b057824 */ /* 0x000fc600078e00ff */
[----:B------:R-:W-:-:S03]  /*1560*/  LOP3.LUT R6, R10, R3, RZ, 0x3c, !PT ;  /* 0x000000030a067212 */ /* 0x000fc600078e3cff */
[----:B------:R-:W-:Y:S02]  /*1570*/  @P0 IMAD.MOV R12, RZ, RZ, R15 ;  /* 0x000000ffff0c0224 */ /* 0x000fe400078e020f */
[----:B------:R-:W-:-:S05]  /*1580*/  IMAD.SHL.U32 R10, R6, 0x10, RZ ;  /* 0x00000010060a7824 */ /* 0x000fca00078e00ff */
[----:B------:R-:W-:Y:S01]  /*1590*/  LOP3.LUT R5, R11, R5, R10, 0x96, !PT ;  /* 0x000000050b057212 */ /* 0x000fe200078e960a */
[----:B------:R-:W-:-:S03]  /*15a0*/  IMAD.MOV.U32 R11, RZ, RZ, 0x2f800000 ;  /* 0x2f800000ff0b7424 */ /* 0x000fc600078e00ff */
        /* <DEDUP_REMOVED lines=17> */
.L_x_17:
[----:B------:R-:W-:Y:S01]  /*16c0*/  FMUL.FTZ R0, R5, R10 ;  /* 0x0000000a05007220 */ /* 0x000fe20000410000 */
[----:B------:R-:W-:-:S03]  /*16d0*/  FMUL.FTZ R10, R10, 0.5 ;  /* 0x3f0000000a0a7820 */ /* 0x000fc60000410000 */
[----:B------:R-:W-:-:S04]  /*16e0*/  FFMA R5, -R0, R0, R5 ;  /* 0x0000000000057223 */ /* 0x000fc80000000105 */
[----:B------:R-:W-:-:S07]  /*16f0*/  FFMA R0, R5, R10, R0 ;  /* 0x0000000a05007223 */ /* 0x000fce0000000000 */
.L_x_18:
[----:B------:R-:W-:Y:S05]  /*1700*/  BSYNC.RECONVERGENT B0 ;  /* 0x0000000000007941 */ /* 0x000fea0003800200 */
.L_x_16:
[----:B------:R-:W-:Y:S01]  /*1710*/  SHF.R.U32.HI R5, RZ, 0x2, R14 ;  /* 0x00000002ff057819 */ /* 0x000fe2000001160e */
[----:B------:R-:W-:Y:S01]  /*1720*/  IMAD.SHL.U32 R10, R7, 0x10, RZ ;  /* 0x00000010070a7824 */ /* 0x000fe200078e00ff */
[----:B------:R-:W-:Y:S01]  /*1730*/  SHF.R.U32.HI R15, RZ, 0x2, R4 ;  /* 0x00000002ff0f7819 */ /* 0x000fe20000011604 */
[----:B------:R-:W-:Y:S01]  /*1740*/  BSSY.RECONVERGENT B0, `(.L_x_19) ;  /* 0x0000024000007945 */ /* 0x000fe20003800200 */
[----:B------:R-:W-:Y:S02]  /*1750*/  LOP3.LUT R5, R5, R14, RZ, 0x3c, !PT ;  /* 0x0000000e05057212 */ /* 0x000fe400078e3cff */
[----:B------:R-:W-:Y:S02]  /*1760*/  LOP3.LUT R15, R15, R4, RZ, 0x3c, !PT ;  /* 0x000000040f0f7212 */ /* 0x000fe400078e3cff */
[----:B------:R-:W-:Y:S01]  /*1770*/  FSETP.GTU.AND P0, PT, R0, 1, PT ;  /* 0x3f8000000000780b */ /* 0x000fe20003f0c000 */
[----:B------:R-:W-:-:S05]  /*1780*/  IMAD.SHL.U32 R11, R5, 0x2, RZ ;  /* 0x00000002050b7824 */ /* 0x000fca00078e00ff */
[----:B------:R-:W-:Y:S01]  /*1790*/  LOP3.LUT R10, R5, R11, R10, 0x96, !PT ;  /* 0x0000000b050a7212 */ /* 0x000fe200078e960a */
[----:B------:R-:W-:Y:S02]  /*17a0*/  IMAD.SHL.U32 R5, R15, 0x2, RZ ;  /* 0x000000020f057824 */ /* 0x000fe400078e00ff */
[----:B------:R-:W-:Y:S01]  /*17b0*/  IMAD.MOV.U32 R11, RZ, RZ, 0x2f800000 ;  /* 0x2f800000ff0b7424 */ /* 0x000fe200078e00ff */
[----:B------:R-:W-:-:S04]  /*17c0*/  LOP3.LUT R4, R10, R7, RZ, 0x3c, !PT ;  /* 0x000000070a047212 */ /* 0x000fc800078e3cff */
[----:B------:R-:W-:Y:S01]  /*17d0*/  IADD3 R13, PT, PT, R13, 0x26b663, R4 ;  /* 0x0026b6630d0d7810 */ /* 0x000fe20007ffe004 */
[----:B------:R-:W-:-:S03]  /*17e0*/  IMAD.SHL.U32 R10, R4, 0x10, RZ ;  /* 0x00000010040a7824 */ /* 0x000fc600078e00ff */
[----:B------:R-:W-:Y:S02]  /*17f0*/  I2FP.F32.U32 R13, R13 ;  /* 0x0000000d000d7245 */ /* 0x000fe40000201000 */
[----:B------:R-:W-:-:S03]  /*1800*/  LOP3.LUT R5, R15, R5, R10, 0x96, !PT ;  /* 0x000000050f057212 */ /* 0x000fc600078e960a */
[----:B------:R-:W-:Y:S01]  /*1810*/  FFMA R13, R13, R11, 1.1641532182693481445e-10 ;  /* 0x2f0000000d0d7423 */ /* 0x000fe2000000000b */
[----:B------:R-:W-:-:S05]  /*1820*/  LOP3.LUT R5, R5, R4, RZ, 0x3c, !PT ;  /* 0x0000000405057212 */ /* 0x000fca00078e3cff */
[----:B------:R-:W-:-:S05]  /*1830*/  IMAD.IADD R10, R16, 0x1, R5 ;  /* 0x00000001100a7824 */ /* 0x000fca00078e0205 */
[----:B------:R-:W-:-:S05]  /*1840*/  I2FP.F32.U32 R10, R10 ;  /* 0x0000000a000a7245 */ /* 0x000fca0000201000 */
[----:B------:R-:W-:-:S04]  /*1850*/  FFMA R10, R10, R11, 1.1641532182693481445e-10 ;  /* 0x2f0000000a0a7423 */ /* 0x000fc8000000000b */
[----:B------:R-:W-:-:S04]  /*1860*/  FMUL R10, R10, R10 ;  /* 0x0000000a0a0a7220 */ /* 0x000fc80000400000 */
[----:B------:R-:W-:Y:S01]  /*1870*/  FFMA R11, R13, R13, R10 ;  /* 0x0000000d0d0b7223 */ /* 0x000fe2000000000a */
[----:B------:R-:W-:Y:S02]  /*1880*/  VIADD R13, R12, 0x1 ;  /* 0x000000010c0d7836 */ /* 0x000fe40000000000 */
[----:B------:R-:W-:Y:S01]  /*1890*/  @P0 IMAD.MOV R13, RZ, RZ, R12 ;  /* 0x000000ffff0d0224 */ /* 0x000fe200078e020c */
[----:B------:R0:W1:Y:S01]  /*18a0*/  MUFU.RSQ R10, R11 ;  /* 0x0000000b000a7308 */ /* 0x0000620000001400 */
[----:B------:R-:W-:-:S05]  /*18b0*/  VIADD R0, R11, 0xf3000000 ;  /* 0xf30000000b007836 */ /* 0x000fca0000000000 */
[----:B------:R-:W-:-:S13]  /*18c0*/  ISETP.GT.U32.AND P1, PT, R0, 0x727fffff, PT ;  /* 0x727fffff0000780c */ /* 0x000fda0003f24070 */
[----:B01----:R-:W-:Y:S05]  /*18d0*/  @!P1 BRA `(.L_x_20) ;  /* 0x0000000000189947 */ /* 0x003fea0003800000 */
[----:B------:R-:W-:Y:S01]  /*18e0*/  BSSY.RECONVERGENT B1, `(.L_x_21) ;  /* 0x0000004000017945 */ /* 0x000fe20003800200 */
[----:B------:R-:W-:Y:S01]  /*18f0*/  IMAD.MOV.U32 R0, RZ, RZ, R11 ;  /* 0x000000ffff007224 */ /* 0x000fe200078e000b */
[----:B------:R-:W-:-:S07]  /*1900*/  MOV R20, 0x1920 ;  /* 0x0000192000147802 */ /* 0x000fce0000000f00 */
[----:B------:R-:W-:Y:S05]  /*1910*/  CALL.REL.NOINC `($__internal_0_$__cuda_sm20_sqrt_rn_f32_slowpath) ;  /* 0x0000000400507944 */ /* 0x000fea0003c00000 */
[----:B------:R-:W-:Y:S05]  /*1920*/  BSYNC.RECONVERGENT B1 ;  /* 0x0000000000017941 */ /* 0x000fea0003800200 */
.L_x_21:
[----:B------:R-:W-:Y:S05]  /*1930*/  BRA `(.L_x_22) ;  /* 0x0000000000107947 */ /* 0x000fea0003800000 */
.L_x_20:
[----:B------:R-:W-:Y:S01]  /*1940*/  FMUL.FTZ R0, R11, R10 ;  /* 0x0000000a0b007220 */ /* 0x000fe20000410000 */
[----:B------:R-:W-:-:S03]  /*1950*/  FMUL.FTZ R10, R10, 0.5 ;  /* 0x3f0000000a0a7820 */ /* 0x000fc60000410000 */
[----:B------:R-:W-:-:S04]  /*1960*/  FFMA R11, -R0, R0, R11 ;  /* 0x00000000000b7223 */ /* 0x000fc8000000010b */
[----:B------:R-:W-:-:S07]  /*1970*/  FFMA R0, R11, R10, R0 ;  /* 0x0000000a0b007223 */ /* 0x000fce0000000000 */
.L_x_22:
[----:B------:R-:W-:Y:S05]  /*1980*/  BSYNC.RECONVERGENT B0 ;  /* 0x0000000000007941 */ /* 0x000fea0003800200 */
.L_x_19:
[----:B------:R-:W-:Y:S01]  /*1990*/  FSETP.GTU.AND P0, PT, R0, 1, PT ;  /* 0x3f8000000000780b */ /* 0x000fe20003f0c000 */
[----:B------:R-:W-:Y:S02]  /*19a0*/  VIADD R12, R13, 0x1 ;  /* 0x000000010d0c7836 */ /* 0x000fe40000000000 */
[----:B------:R-:W-:-:S10]  /*19b0*/  VIADD R0, R16, 0x2c3e28 ;  /* 0x002c3e2810007836 */ /* 0x000fd40000000000 */
[----:B------:R-:W-:Y:S01]  /*19c0*/  @P0 IMAD.MOV R12, RZ, RZ, R13 ;  /* 0x000000ffff0c0224 */ /* 0x000fe200078e020d */
[----:B------:R-:W-:Y:S06]  /*19d0*/  BRA.U UP0, `(.L_x_23) ;  /* 0xfffffff500787547 */ /* 0x000fec000b83ffff */
.L_x_9:
[----:B------:R-:W2:Y:S02]  /*19e0*/  LDCU UR5, c[0x0][0x388] ;  /* 0x00007100ff0577ac */ /* 0x000ea40008000800 */
[----:B--2---:R-:W-:-:S09]  /*19f0*/  ULOP3.LUT UP0, URZ, UR5, 0x3, URZ, 0xc0, !UPT ;  /* 0x0000000305ff7892 */ /* 0x004fd2000f80c0ff */
[----:B------:R-:W-:Y:S05]  /*1a00*/  BRA.U !UP0, `(.L_x_24) ;  /* 0x0000000108dc7547 */ /* 0x000fea000b800000 */
[----:B------:R-:W-:Y:S01]  /*1a10*/  VIADD R13, R16, 0xb0f8a ;  /* 0x000b0f8a100d7836 */ /* 0x000fe20000000000 */
[----:B------:R-:W-:Y:S01]  /*1a20*/  ULOP3.LUT UR5, UR5, 0x3, URZ, 0xc0, !UPT ;  /* 0x0000000305057892 */ /* 0x000fe2000f8ec0ff */
[----:B------:R-:W-:-:S11]  /*1a30*/  UMOV UR4, URZ ;  /* 0x000000ff00047c82 */ /* 0x000fd60008000000 */
.L_x_29:
[----:B------:R-:W-:Y:S01]  /*1a40*/  SHF.R.U32.HI R0, RZ, 0x2, R3 ;  /* 0x00000002ff007819 */ /* 0x000fe20000011603 */
[----:B------:R-:W-:Y:S01]  /*1a50*/  BSSY.RECONVERGENT B0, `(.L_x_25) ;  /* 0x0000028000007945 */ /* 0x000fe20003800200 */
[----:B------:R-:W-:Y:S02]  /*1a60*/  SHF.R.U32.HI R11, RZ, 0x2, R6 ;  /* 0x00000002ff0b7819 */ /* 0x000fe40000011606 */
[----:B------:R-:W-:Y:S01]  /*1a70*/  LOP3.LUT R0, R0, R3, RZ, 0x3c, !PT ;  /* 0x0000000300007212 */ /* 0x000fe200078e3cff */
[----:B01----:R-:W-:Y:S01]  /*1a80*/  IMAD.SHL.U32 R3, R5, 0x10, RZ ;  /* 0x0000001005037824 */ /* 0x003fe200078e00ff */
[----:B------:R-:W-:Y:S01]  /*1a90*/  LOP3.LUT R11, R11, R6, RZ, 0x3c, !PT ;  /* 0x000000060b0b7212 */ /* 0x000fe200078e3cff */
[----:B------:R-:W-:Y:S02]  /*1aa0*/  IMAD.MOV.U32 R6, RZ, RZ, 0x2f800000 ;  /* 0x2f800000ff067424 */ /* 0x000fe400078e00ff */
[----:B------:R-:W-:-:S05]  /*1ab0*/  IMAD.SHL.U32 R10, R0, 0x2, RZ ;  /* 0x00000002000a7824 */ /* 0x000fca00078e00ff */
[----:B------:R-:W-:Y:S01]  /*1ac0*/  LOP3.LUT R10, R0, R10, R3, 0x96, !PT ;  /* 0x0000000a000a7212 */ /* 0x000fe200078e9603 */
[----:B------:R-:W-:-:S03]  /*1ad0*/  IMAD.SHL.U32 R3, R11, 0x2, RZ ;  /* 0x000000020b037824 */ /* 0x000fc600078e00ff */
[----:B------:R-:W-:-:S05]  /*1ae0*/  LOP3.LUT R10, R10, R5, RZ, 0x3c, !PT ;  /* 0x000000050a0a7212 */ /* 0x000fca00078e3cff */
[----:B------:R-:W-:-:S05]  /*1af0*/  IMAD.SHL.U32 R0, R10, 0x10, RZ ;  /* 0x000000100a007824 */ /* 0x000fca00078e00ff */
[----:B------:R-:W-:Y:S02]  /*1b00*/  LOP3.LUT R3, R11, R3, R0, 0x96, !PT ;  /* 0x000000030b037212 */ /* 0x000fe400078e9600 */
[----:B------:R-:W-:Y:S02]  /*1b10*/  IADD3 R0, PT, PT, R13, -0x587c5, R10 ;  /* 0xfffa783b0d007810 */ /* 0x000fe40007ffe00a */
[----:B------:R-:W-:Y:S02]  /*1b20*/  LOP3.LUT R14, R3, R10, RZ, 0x3c, !PT ;  /* 0x0000000a030e7212 */ /* 0x000fe400078e3cff */
[----:B------:R-:W-:-:S03]  /*1b30*/  I2FP.F32.U32 R0, R0 ;  /* 0x0000000000007245 */ /* 0x000fc60000201000 */
[----:B------:R-:W-:Y:S02]  /*1b40*/  IMAD.IADD R3, R14, 0x1, R13 ;  /* 0x000000010e037824 */ /* 0x000fe400078e020d */
[----:B------:R-:W-:-:S03]  /*1b50*/  FFMA R0, R0, R6, 1.1641532182693481445e-10 ;  /* 0x2f00000000007423 */ /* 0x000fc60000000006 */
[----:B------:R-:W-:-:S05]  /*1b60*/  I2FP.F32.U32 R3, R3 ;  /* 0x0000000300037245 */ /* 0x000fca0000201000 */
[----:B------:R-:W-:Y:S01]  /*1b70*/  FFMA R3, R3, R6, 1.1641532182693481445e-10 ;  /* 0x2f00000003037423 */ /* 0x000fe20000000006 */
[----:B------:R-:W-:Y:S02]  /*1b80*/  IMAD.MOV.U32 R6, RZ, RZ, R4 ;  /* 0x000000ffff067224 */ /* 0x000fe400078e0004 */
[----:B------:R-:W-:Y:S02]  /*1b90*/  IMAD.MOV.U32 R4, RZ, RZ, R10 ;  /* 0x000000ffff047224 */ /* 0x000fe400078e000a */
[----:B------:R-:W-:-:S04]  /*1ba0*/  FMUL R3, R3, R3 ;  /* 0x0000000303037220 */ /* 0x000fc80000400000 */
[----:B------:R-:W-:Y:S01]  /*1bb0*/  FFMA R11, R0, R0, R3 ;  /* 0x00000000000b7223 */ /* 0x000fe20000000003 */
[----:B------:R-:W-:Y:S02]  /*1bc0*/  IMAD.MOV.U32 R3, RZ, RZ, R7 ;  /* 0x000000ffff037224 */ /* 0x000fe400078e0007 */
[----:B------:R-:W-:Y:S01]  /*1bd0*/  IMAD.MOV.U32 R7, RZ, RZ, R5 ;  /* 0x000000ffff077224 */ /* 0x000fe200078e0005 */
[----:B------:R0:W1:Y:S01]  /*1be0*/  MUFU.RSQ R16, R11 ;  /* 0x0000000b00107308 */ /* 0x0000620000001400 */
[----:B------:R-:W-:Y:S02]  /*1bf0*/  VIADD R0, R11, 0xf3000000 ;  /* 0xf30000000b007836 */ /* 0x000fe40000000000 */
[----:B------:R-:W-:-:S03]  /*1c00*/  IMAD.MOV.U32 R5, RZ, RZ, R14 ;  /* 0x000000ffff057224 */ /* 0x000fc600078e000e */
[----:B------:R-:W-:-:S13]  /*1c10*/  ISETP.GT.U32.AND P0, PT, R0, 0x727fffff, PT ;  /* 0x727fffff0000780c */ /* 0x000fda0003f04070 */
[----:B01----:R-:W-:Y:S05]  /*1c20*/  @!P0 BRA `(.L_x_26) ;  /* 0x0000000000188947 */ /* 0x003fea0003800000 */
[----:B------:R-:W-:Y:S01]  /*1c30*/  BSSY.RECONVERGENT B1, `(.L_x_27) ;  /* 0x0000004000017945 */ /* 0x000fe20003800200 */
[----:B------:R-:W-:Y:S01]  /*1c40*/  IMAD.MOV.U32 R0, RZ, RZ, R11 ;  /* 0x000000ffff007224 */ /* 0x000fe200078e000b */
[----:B------:R-:W-:-:S07]  /*1c50*/  MOV R20, 0x1c70 ;  /* 0x00001c7000147802 */ /* 0x000fce0000000f00 */
[----:B------:R-:W-:Y:S05]  /*1c60*/  CALL.REL.NOINC `($__internal_0_$__cuda_sm20_sqrt_rn_f32_slowpath) ;  /* 0x00000000007c7944 */ /* 0x000fea0003c00000 */
[----:B------:R-:W-:Y:S05]  /*1c70*/  BSYNC.RECONVERGENT B1 ;  /* 0x0000000000017941 */ /* 0x000fea0003800200 */
.L_x_27:
[----:B------:R-:W-:Y:S05]  /*1c80*/  BRA `(.L_x_28) ;  /* 0x0000000000107947 */ /* 0x000fea0003800000 */
.L_x_26:
[----:B------:R-:W-:Y:S01]  /*1c90*/  FMUL.FTZ R0, R11, R16 ;  /* 0x000000100b007220 */ /* 0x000fe20000410000 */
[----:B------:R-:W-:-:S03]  /*1ca0*/  FMUL.FTZ R10, R16, 0.5 ;  /* 0x3f000000100a7820 */ /* 0x000fc60000410000 */
[----:B------:R-:W-:-:S04]  /*1cb0*/  FFMA R11, -R0, R0, R11 ;  /* 0x00000000000b7223 */ /* 0x000fc8000000010b */
[----:B------:R-:W-:-:S07]  /*1cc0*/  FFMA R0, R11, R10, R0 ;  /* 0x0000000a0b007223 */ /* 0x000fce0000000000 */
.L_x_28:
[----:B------:R-:W-:Y:S05]  /*1cd0*/  BSYNC.RECONVERGENT B0 ;  /* 0x0000000000007941 */ /* 0x000fea0003800200 */
.L_x_25:
[----:B------:R-:W-:Y:S01]  /*1ce0*/  UIADD3 UR5, UP0, UPT, UR5, -0x1, URZ ;  /* 0xffffffff05057890 */ /* 0x000fe2000ff1e0ff */
[----:B------:R-:W-:Y:S01]  /*1cf0*/  FSETP.GTU.AND P0, PT, R0, 1, PT ;  /* 0x3f8000000000780b */ /* 0x000fe20003f0c000 */
[----:B------:R-:W-:Y:S02]  /*1d00*/  VIADD R0, R12, 0x1 ;  /* 0x000000010c007836 */ /* 0x000fe40000000000 */
[----:B------:R-:W-:Y:S01]  /*1d10*/  UIADD3.X UR4, UPT, UPT, UR4, -0x1, URZ, UP0, !UPT ;  /* 0xffffffff04047890 */ /* 0x000fe200087fe4ff */
[----:B------:R-:W-:Y:S01]  /*1d20*/  VIADD R13, R13, 0xb0f8a ;  /* 0x000b0f8a0d0d7836 */ /* 0x000fe20000000000 */
[----:B------:R-:W-:-:S04]  /*1d30*/  UISETP.NE.U32.AND UP0, UPT, UR5, URZ, UPT ;  /* 0x000000ff0500728c */ /* 0x000fc8000bf05070 */
[----:B------:R-:W-:-:S04]  /*1d40*/  UISETP.NE.AND.EX UP0, UPT, UR4, URZ, UPT, UP0 ;  /* 0x000000ff0400728c */ /* 0x000fc8000bf05300 */
[----:B------:R-:W-:-:S04]  /*1d50*/  @P0 IMAD.MOV R0, RZ, RZ, R12 ;  /* 0x000000ffff000224 */ /* 0x000fc800078e020c */
[----:B------:R-:W-:Y:S01]  /*1d60*/  IMAD.MOV.U32 R12, RZ, RZ, R0 ;  /* 0x000000ffff0c7224 */ /* 0x000fe200078e0000 */
[----:B------:R-:W-:Y:S06]  /*1d70*/  BRA.U UP0, `(.L_x_29) ;  /* 0xfffffffd00307547 */ /* 0x000fec000b83ffff */
.L_x_24:
[----:B------:R-:W0:Y:S01]  /*1d80*/  LDC R11, c[0x0][0x388] ;  /* 0x0000e200ff0b7b82 */ /* 0x000e220000000800 */
[----:B------:R2:W-:Y:S04]  /*1d90*/  STG.E.64 desc[UR6][R8.64+0x8], R6 ;  /* 0x0000080608007986 */ /* 0x0005e8000c101b06 */
[----:B------:R2:W-:Y:S01]  /*1da0*/  STG.E.64 desc[UR6][R8.64+0x10], R4 ;  /* 0x0000100408007986 */ /* 0x0005e2000c101b06 */
[----:B0-----:R-:W-:-:S05]  /*1db0*/  IMAD R2, R11, 0xb0f8a, R2 ;  /* 0x000b0f8a0b027824 */ /* 0x001fca00078e0202 */
[----:B------:R2:W-:Y:S02]  /*1dc0*/  STG.E.64 desc[UR6][R8.64], R2 ;  /* 0x0000000208007986 */ /* 0x0005e4000c101b06 */
.L_x_8:
[----:B------:R-:W3:Y:S01]  /*1dd0*/  S2R R0, SR_LANEID ;  /* 0x0000000000007919 */ /* 0x000ee20000000000 */
[----:B------:R-:W4:Y:S08]  /*1de0*/  REDUX.SUM UR5, R12 ;  /* 0x000000000c0573c4 */ /* 0x000f30000000c000 */
[----:B012---:R-:W0:Y:S01]  /*1df0*/  LDC.64 R2, c[0x0][0x380] ;  /* 0x0000e000ff027b82 */ /* 0x007e220000000a00 */
[----:B------:R-:W-:-:S02]  /*1e00*/  VOTEU.ANY UR4, UPT, PT ;  /* 0x0000000000047886 */ /* 0x000fc400038e0100 */
[----:B------:R-:W-:Y:S01]  /*1e10*/  UFLO.U32 UR4, UR4 ;  /* 0x00000004000472bd */ /* 0x000fe200080e0000 */
[----:B----4-:R-:W-:-:S05]  /*1e20*/  IMAD.U32 R5, RZ, RZ, UR5 ;  /* 0x00000005ff057e24 */ /* 0x010fca000f8e00ff */
[----:B---3--:R-:W-:-:S13]  /*1e30*/  ISETP.EQ.U32.AND P0, PT, R0, UR4, PT ;  /* 0x0000000400007c0c */ /* 0x008fda000bf02070 */
[----:B0-----:R-:W-:Y:S01]  /*1e40*/  @P0 REDG.E.ADD.STRONG.GPU desc[UR6][R2.64], R5 ;  /* 0x000000050200098e */ /* 0x001fe2000c12e106 */
[----:B------:R-:W-:Y:S05]  /*1e50*/  EXIT ;  /* 0x000000000000794d */ /* 0x000fea0003800000 */
        .weak           $__internal_0_$__cuda_sm20_sqrt_rn_f32_slowpath
        .type           $__internal_0_$__cuda_sm20_sqrt_rn_f32_slowpath,@function
        .size           $__internal_0_$__cuda_sm20_sqrt_rn_f32_slowpath,(.L_x_32 - $__internal_0_$__cuda_sm20_sqrt_rn_f32_slowpath)
$__internal_0_$__cuda_sm20_sqrt_rn_f32_slowpath:
[----:B------:R-:W-:-:S13]  /*1e60*/  LOP3.LUT P0, RZ, R0, 0x7fffffff, RZ, 0xc0, !PT ;  /* 0x7fffffff00ff7812 */ /* 0x000fda000780c0ff */
[----:B------:R-:W-:Y:S01]  /*1e70*/  @!P0 IMAD.MOV.U32 R10, RZ, RZ, R0 ;  /* 0x000000ffff0a8224 */ /* 0x000fe200078e0000 */
[----:B------:R-:W-:Y:S06]  /*1e80*/  @!P0 BRA `(.L_x_30) ;  /* 0x0000000000408947 */ /* 0x000fec0003800000 */
[----:B------:R-:W-:-:S13]  /*1e90*/  FSETP.GEU.FTZ.AND P0, PT, R0, RZ, PT ;  /* 0x000000ff0000720b */ /* 0x000fda0003f1e000 */
[----:B------:R-:W-:Y:S01]  /*1ea0*/  @!P0 IMAD.MOV.U32 R10, RZ, RZ, 0x7fffffff ;  /* 0x7fffffffff0a8424 */ /* 0x000fe200078e00ff */
[----:B------:R-:W-:Y:S06]  /*1eb0*/  @!P0 BRA `(.L_x_30) ;  /* 0x0000000000348947 */ /* 0x000fec0003800000 */
[----:B------:R-:W-:-:S13]  /*1ec0*/  FSETP.GTU.FTZ.AND P0, PT, |R0|, +INF , PT ;  /* 0x7f8000000000780b */ /* 0x000fda0003f1c200 */
[----:B------:R-:W-:Y:S01]  /*1ed0*/  @P0 FADD.FTZ R10, R0, 1 ;  /* 0x3f800000000a0421 */ /* 0x000fe20000010000 */
[----:B------:R-:W-:Y:S06]  /*1ee0*/  @P0 BRA `(.L_x_30) ;  /* 0x0000000000280947 */ /* 0x000fec0003800000 */
[----:B------:R-:W-:-:S13]  /*1ef0*/  FSETP.NEU.FTZ.AND P0, PT, |R0|, +INF , PT ;  /* 0x7f8000000000780b */ /* 0x000fda0003f1d200 */
[----:B------:R-:W-:-:S04]  /*1f00*/  @P0 FFMA R11, R0, 1.84467440737095516160e+19, RZ ;  /* 0x5f800000000b0823 */ /* 0x000fc800000000ff */
[----:B------:R-:W0:Y:S02]  /*1f10*/  @P0 MUFU.RSQ R10, R11 ;  /* 0x0000000b000a0308 */ /* 0x000e240000001400 */
[----:B0-----:R-:W-:Y:S01]  /*1f20*/  @P0 FMUL.FTZ R18, R11, R10 ;  /* 0x0000000a0b120220 */ /* 0x001fe20000410000 */
[----:B------:R-:W-:Y:S01]  /*1f30*/  @P0 FMUL.FTZ R19, R10, 0.5 ;  /* 0x3f0000000a130820 */ /* 0x000fe20000410000 */
[----:B------:R-:W-:Y:S02]  /*1f40*/  @!P0 IMAD.MOV.U32 R10, RZ, RZ, R0 ;  /* 0x000000ffff0a8224 */ /* 0x000fe400078e0000 */
[----:B------:R-:W-:-:S04]  /*1f50*/  @P0 FADD.FTZ R17, -R18, -RZ ;  /* 0x800000ff12110221 */ /* 0x000fc80000010100 */
[----:B------:R-:W-:-:S04]  /*1f60*/  @P0 FFMA R17, R18, R17, R11 ;  /* 0x0000001112110223 */ /* 0x000fc8000000000b */
[----:B------:R-:W-:-:S04]  /*1f70*/  @P0 FFMA R17, R17, R19, R18 ;  /* 0x0000001311110223 */ /* 0x000fc80000000012 */
[----:B------:R-:W-:-:S07]  /*1f80*/  @P0 FMUL.FTZ R10, R17, 2.3283064365386962891e-10 ;  /* 0x2f800000110a0820 */ /* 0x000fce0000410000 */
.L_x_30:
[----:B------:R-:W-:Y:S02]  /*1f90*/  IMAD.MOV.U32 R0, RZ, RZ, R10 ;  /* 0x000000ffff007224 */ /* 0x000fe400078e000a */
[----:B------:R-:W-:Y:S02]  /*1fa0*/  IMAD.MOV.U32 R10, RZ, RZ, R20 ;  /* 0x000000ffff0a7224 */ /* 0x000fe400078e0014 */
[----:B------:R-:W-:-:S04]  /*1fb0*/  IMAD.MOV.U32 R11, RZ, RZ, 0x0 ;  /* 0x00000000ff0b7424 */ /* 0x000fc800078e00ff */
[----:B------:R-:W-:Y:S05]  /*1fc0*/  RET.REL.NODEC R10 `(_Z8piKernelPiiiP17curandStateXORWOW) ;  /* 0xffffffe00a0c7950 */ /* 0x000fea0003c3ffff */
.L_x_31:
[----:B------:R-:W-:-:S00]  /*1fd0*/  BRA `(.L_x_31) ;  /* 0xfffffffc00fc7947 */ /* 0x000fc0000383ffff */
[----:B------:R-:W-:-:S00]  /*1fe0*/  NOP ;  /* 0x0000000000007918 */ /* 0x000fc00000000000 */
        /* <DEDUP_REMOVED lines=9> */
.L_x_32:


//--------------------- .nv.global.init           --------------------------
	.section	.nv.global.init,"aw",@progbits
	.align	4
.nv.global.init:
	.type		mrg32k3aM1SubSeq,@object
	.size		mrg32k3aM1SubSeq,(mrg32k3aM2SubSeq - mrg32k3aM1SubSeq)
mrg32k3aM1SubSeq:
        /*0000*/ 	.byte	0x0b, 0xcc, 0xee, 0x04, 0x73, 0x29, 0x8b, 0x6f, 0xf6, 0x53, 0x03, 0xf6, 0x23, 0xf6, 0xea, 0xda
        /* <DEDUP_REMOVED lines=125> */
	.type		mrg32k3aM2SubSeq,@object
	.size		mrg32k3aM2SubSeq,(mrg32k3aM1 - mrg32k3aM2SubSeq)
mrg32k3aM2SubSeq:
        /* <DEDUP_REMOVED lines=126> */
	.type		mrg32k3aM1,@object
	.size		mrg32k3aM1,(mrg32k3aM1Seq - mrg32k3aM1)
mrg32k3aM1:
        /* <DEDUP_REMOVED lines=144> */
	.type		mrg32k3aM1Seq,@object
	.size		mrg32k3aM1Seq,(mrg32k3aM2 - mrg32k3aM1Seq)
mrg32k3aM1Seq:
        /* <DEDUP_REMOVED lines=144> */
	.type		mrg32k3aM2,@object
	.size		mrg32k3aM2,(mrg32k3aM2Seq - mrg32k3aM2)
mrg32k3aM2:
        /* <DEDUP_REMOVED lines=144> */
	.type		mrg32k3aM2Seq,@object
	.size		mrg32k3aM2Seq,(precalc_xorwow_matrix - mrg32k3aM2Seq)
mrg32k3aM2Seq:
        /* <DEDUP_REMOVED lines=144> */
	.type		precalc_xorwow_matrix,@object
	.size		precalc_xorwow_matrix,(precalc_xorwow_offset_matrix - precalc_xorwow_matrix)
precalc_xorwow_matrix:
        /* <DEDUP_REMOVED lines=6400> */
	.type		precalc_xorwow_offset_matrix,@object
	.size		precalc_xorwow_offset_matrix,(.L_1 - precalc_xorwow_offset_matrix)
precalc_xorwow_offset_matrix:
        /* <DEDUP_REMOVED lines=6400> */
.L_1:


//--------------------- .nv.shared.reserved.0     --------------------------
	.section	.nv.shared.reserved.0,"aw",@nobits
	.weak		__nv_reservedSMEM_offset_0_alias
	.size		__nv_reservedSMEM_offset_0_alias, 0, 64
	.other		__nv_reservedSMEM_offset_0_alias,@"STO_CUDA_RESERVED_SHARED STV_DEFAULT"
__nv_reservedSMEM_offset_0_alias:
	.zero		0
	.zero		64


//--------------------- .nv.constant0._Z8piKernelPiiiP17curandStateXORWOW --------------------------
	.section	.nv.constant0._Z8piKernelPiiiP17curandStateXORWOW,"a",@progbits
	.sectionflags	@""
	.align	4
.nv.constant0._Z8piKernelPiiiP17curandStateXORWOW:
	.zero		920


//--------------------- SYMBOLS --------------------------

	.type		.nv.reservedSmem.offset0,@object
	.size		.nv.reservedSmem.offset0,0x4
